	.target	sm_100a

	.elftype	@"ET_EXEC"


//--------------------- .note.nv.tkinfo           --------------------------
	.section	.note.nv.tkinfo,"",@"SHT_NOTE"
	.sectionflags	@"SHF_NOTE_NV_TKINFO"
	.tkinfo
        /*0018*/ 	.word	0x00000002
        /*0030*/ 	.string	""
        /*0030*/ 	.string	"ptxas"
        /*0030*/ 	.string	"Cuda compilation tools, release 13.0, V13.0.88"
        /*0030*/ 	.string	"Build cuda_13.0.r13.0/compiler.36424714_0"
        /*0030*/ 	.string	"-arch sm_100a -m 64 "



//--------------------- .note.nv.cuinfo           --------------------------
	.section	.note.nv.cuinfo,"",@"SHT_NOTE"
	.sectionflags	@"SHF_NOTE_NV_CUINFO"
        /*0018*/ 	.short	0x0002
        /*001a*/ 	.short	0x0064
        /*001c*/ 	.short	0x0082
	.zero		2


//--------------------- .nv.info                  --------------------------
	.section	.nv.info,"",@"SHT_CUDA_INFO"
	.align	4


	//----- nvinfo : EIATTR_REGCOUNT
	.align		4
        /*0000*/ 	.byte	0x04, 0x2f
        /*0002*/ 	.short	(.L_12 - .L_11)
	.align		4
.L_11:
        /*0004*/ 	.word	index@(_ZN7cutlass13device_kernelIN5flash11enable_sm90INS1_16FlashAttnFwdSm90INS1_25CollectiveMainloopFwdSm90ILi2EN4cute5tupleIJNS5_1CILi1EEES8_S8_EEENS6_IJNS7_ILi64EEESA_SA_EEELi512ENS_10bfloat16_tEfNS_4arch4Sm90ELb1ELb0ELb0ELb1ELb0ELb1ELb1ELb0ELb0ELb1ELb0ELb0EEENS1_21CollectiveEpilogueFwdINS6_IJSA_NS7_ILi512EEESA_EEES9_SC_SE_Li256ELb1ELb1ELb0ELb0EEENS1_36VarlenDynamicPersistentTileSchedulerILi64ELi64ELi256ELi128ELb0ELb1ELb1ELb1ELb1ELb1EEEEEEEEEvNT_6ParamsE)
        /*0008*/ 	.word	0x00000004


	//----- nvinfo : EIATTR_FRAME_SIZE
	.align		4
.L_12:
        /*000c*/ 	.byte	0x04, 0x11
        /*000e*/ 	.short	(.L_14 - .L_13)
	.align		4
.L_13:
        /*0010*/ 	.word	index@(_ZN7cutlass13device_kernelIN5flash11enable_sm90INS1_16FlashAttnFwdSm90INS1_25CollectiveMainloopFwdSm90ILi2EN4cute5tupleIJNS5_1CILi1EEES8_S8_EEENS6_IJNS7_ILi64EEESA_SA_EEELi512ENS_10bfloat16_tEfNS_4arch4Sm90ELb1ELb0ELb0ELb1ELb0ELb1ELb1ELb0ELb0ELb1ELb0ELb0EEENS1_21CollectiveEpilogueFwdINS6_IJSA_NS7_ILi512EEESA_EEES9_SC_SE_Li256ELb1ELb1ELb0ELb0EEENS1_36VarlenDynamicPersistentTileSchedulerILi64ELi64ELi256ELi128ELb0ELb1ELb1ELb1ELb1ELb1EEEEEEEEEvNT_6ParamsE)
        /*0014*/ 	.word	0x00000000


	//----- nvinfo : EIATTR_REGCOUNT
	.align		4
.L_14:
        /*0018*/ 	.byte	0x04, 0x2f
        /*001a*/ 	.short	(.L_16 - .L_15)
	.align		4
.L_15:
        /*001c*/ 	.word	index@(_ZN7cutlass13device_kernelIN5flash11enable_sm90INS1_16FlashAttnFwdSm90INS1_25CollectiveMainloopFwdSm90ILi2EN4cute5tupleIJNS5_1CILi1EEES8_S8_EEENS6_IJNS7_ILi64EEESA_SA_EEELi512ENS_10bfloat16_tEfNS_4arch4Sm90ELb1ELb0ELb0ELb1ELb0ELb0ELb1ELb0ELb0ELb1ELb0ELb0EEENS1_21CollectiveEpilogueFwdINS6_IJSA_NS7_ILi512EEESA_EEES9_SC_SE_Li256ELb1ELb1ELb0ELb0EEENS1_36VarlenDynamicPersistentTileSchedulerILi64ELi64ELi256ELi128ELb0ELb1ELb1ELb1ELb1ELb1EEEEEEEEEvNT_6ParamsE)
        /*0020*/ 	.word	0x00000004


	//----- nvinfo : EIATTR_FRAME_SIZE
	.align		4
.L_16:
        /*0024*/ 	.byte	0x04, 0x11
        /*0026*/ 	.short	(.L_18 - .L_17)
	.align		4
.L_17:
        /*0028*/ 	.word	index@(_ZN7cutlass13device_kernelIN5flash11enable_sm90INS1_16FlashAttnFwdSm90INS1_25CollectiveMainloopFwdSm90ILi2EN4cute5tupleIJNS5_1CILi1EEES8_S8_EEENS6_IJNS7_ILi64EEESA_SA_EEELi512ENS_10bfloat16_tEfNS_4arch4Sm90ELb1ELb0ELb0ELb1ELb0ELb0ELb1ELb0ELb0ELb1ELb0ELb0EEENS1_21CollectiveEpilogueFwdINS6_IJSA_NS7_ILi512EEESA_EEES9_SC_SE_Li256ELb1ELb1ELb0ELb0EEENS1_36VarlenDynamicPersistentTileSchedulerILi64ELi64ELi256ELi128ELb0ELb1ELb1ELb1ELb1ELb1EEEEEEEEEvNT_6ParamsE)
        /*002c*/ 	.word	0x00000000


	//----- nvinfo : EIATTR_REGCOUNT
	.align		4
.L_18:
        /*0030*/ 	.byte	0x04, 0x2f
        /*0032*/ 	.short	(.L_20 - .L_19)
	.align		4
.L_19:
        /*0034*/ 	.word	index@(_ZN7cutlass13device_kernelIN5flash11enable_sm90INS1_16FlashAttnFwdSm90INS1_25CollectiveMainloopFwdSm90ILi2EN4cute5tupleIJNS5_1CILi1EEES8_S8_EEENS6_IJNS7_ILi64EEESA_SA_EEELi512ENS_10bfloat16_tEfNS_4arch4Sm90ELb1ELb0ELb0ELb1ELb0ELb1ELb0ELb0ELb0ELb1ELb0ELb0EEENS1_21CollectiveEpilogueFwdINS6_IJSA_NS7_ILi512EEESA_EEES9_SC_SE_Li256ELb1ELb1ELb0ELb0EEENS1_36VarlenDynamicPersistentTileSchedulerILi64ELi64ELi256ELi128ELb0ELb1ELb1ELb1ELb1ELb1EEEEEEEEEvNT_6ParamsE)
        /*0038*/ 	.word	0x00000004


	//----- nvinfo : EIATTR_FRAME_SIZE
	.align		4
.L_20:
        /*003c*/ 	.byte	0x04, 0x11
        /*003e*/ 	.short	(.L_22 - .L_21)
	.align		4
.L_21:
        /*0040*/ 	.word	index@(_ZN7cutlass13device_kernelIN5flash11enable_sm90INS1_16FlashAttnFwdSm90INS1_25CollectiveMainloopFwdSm90ILi2EN4cute5tupleIJNS5_1CILi1EEES8_S8_EEENS6_IJNS7_ILi64EEESA_SA_EEELi512ENS_10bfloat16_tEfNS_4arch4Sm90ELb1ELb0ELb0ELb1ELb0ELb1ELb0ELb0ELb0ELb1ELb0ELb0EEENS1_21CollectiveEpilogueFwdINS6_IJSA_NS7_ILi512EEESA_EEES9_SC_SE_Li256ELb1ELb1ELb0ELb0EEENS1_36VarlenDynamicPersistentTileSchedulerILi64ELi64ELi256ELi128ELb0ELb1ELb1ELb1ELb1ELb1EEEEEEEEEvNT_6ParamsE)
        /*0044*/ 	.word	0x00000000


	//----- nvinfo : EIATTR_REGCOUNT
	.align		4
.L_22:
        /*0048*/ 	.byte	0x04, 0x2f
        /*004a*/ 	.short	(.L_24 - .L_23)
	.align		4
.L_23:
        /*004c*/ 	.word	index@(_ZN7cutlass13device_kernelIN5flash11enable_sm90INS1_16FlashAttnFwdSm90INS1_25CollectiveMainloopFwdSm90ILi2EN4cute5tupleIJNS5_1CILi1EEES8_S8_EEENS6_IJNS7_ILi64EEESA_SA_EEELi512ENS_10bfloat16_tEfNS_4arch4Sm90ELb1ELb0ELb0ELb1ELb0ELb0ELb0ELb0ELb0ELb1ELb0ELb0EEENS1_21CollectiveEpilogueFwdINS6_IJSA_NS7_ILi512EEESA_EEES9_SC_SE_Li256ELb1ELb1ELb0ELb0EEENS1_36VarlenDynamicPersistentTileSchedulerILi64ELi64ELi256ELi128ELb0ELb1ELb1ELb1ELb1ELb1EEEEEEEEEvNT_6ParamsE)
        /*0050*/ 	.word	0x00000004


	//----- nvinfo : EIATTR_FRAME_SIZE
	.align		4
.L_24:
        /*0054*/ 	.byte	0x04, 0x11
        /*0056*/ 	.short	(.L_26 - .L_25)
	.align		4
.L_25:
        /*0058*/ 	.word	index@(_ZN7cutlass13device_kernelIN5flash11enable_sm90INS1_16FlashAttnFwdSm90INS1_25CollectiveMainloopFwdSm90ILi2EN4cute5tupleIJNS5_1CILi1EEES8_S8_EEENS6_IJNS7_ILi64EEESA_SA_EEELi512ENS_10bfloat16_tEfNS_4arch4Sm90ELb1ELb0ELb0ELb1ELb0ELb0ELb0ELb0ELb0ELb1ELb0ELb0EEENS1_21CollectiveEpilogueFwdINS6_IJSA_NS7_ILi512EEESA_EEES9_SC_SE_Li256ELb1ELb1ELb0ELb0EEENS1_36VarlenDynamicPersistentTileSchedulerILi64ELi64ELi256ELi128ELb0ELb1ELb1ELb1ELb1ELb1EEEEEEEEEvNT_6ParamsE)
        /*005c*/ 	.word	0x00000000


	//----- nvinfo : EIATTR_REGCOUNT
	.align		4
.L_26:
        /*0060*/ 	.byte	0x04, 0x2f
        /*0062*/ 	.short	(.L_28 - .L_27)
	.align		4
.L_27:
        /*0064*/ 	.word	index@(_ZN7cutlass13device_kernelIN5flash11enable_sm90INS1_16FlashAttnFwdSm90INS1_25CollectiveMainloopFwdSm90ILi2EN4cute5tupleIJNS5_1CILi1EEES8_S8_EEENS6_IJNS7_ILi64EEESA_SA_EEELi512ENS_10bfloat16_tEfNS_4arch4Sm90ELb1ELb0ELb0ELb0ELb0ELb0ELb1ELb0ELb0ELb1ELb0ELb0EEENS1_21CollectiveEpilogueFwdINS6_IJSA_NS7_ILi512EEESA_EEES9_SC_SE_Li256ELb0ELb1ELb0ELb0EEENS1_30DynamicPersistentTileSchedulerILi256ELi128ELb0ELb1ELb1EEEEEEEEEvNT_6ParamsE)
        /*0068*/ 	.word	0x00000004


	//----- nvinfo : EIATTR_FRAME_SIZE
	.align		4
.L_28:
        /*006c*/ 	.byte	0x04, 0x11
        /*006e*/ 	.short	(.L_30 - .L_29)
	.align		4
.L_29:
        /*0070*/ 	.word	index@(_ZN7cutlass13device_kernelIN5flash11enable_sm90INS1_16FlashAttnFwdSm90INS1_25CollectiveMainloopFwdSm90ILi2EN4cute5tupleIJNS5_1CILi1EEES8_S8_EEENS6_IJNS7_ILi64EEESA_SA_EEELi512ENS_10bfloat16_tEfNS_4arch4Sm90ELb1ELb0ELb0ELb0ELb0ELb0ELb1ELb0ELb0ELb1ELb0ELb0EEENS1_21CollectiveEpilogueFwdINS6_IJSA_NS7_ILi512EEESA_EEES9_SC_SE_Li256ELb0ELb1ELb0ELb0EEENS1_30DynamicPersistentTileSchedulerILi256ELi128ELb0ELb1ELb1EEEEEEEEEvNT_6ParamsE)
        /*0074*/ 	.word	0x00000000


	//----- nvinfo : EIATTR_REGCOUNT
	.align		4
.L_30:
        /*0078*/ 	.byte	0x04, 0x2f
        /*007a*/ 	.short	(.L_32 - .L_31)
	.align		4
.L_31:
        /*007c*/ 	.word	index@(_ZN7cutlass13device_kernelIN5flash11enable_sm90INS1_16FlashAttnFwdSm90INS1_25CollectiveMainloopFwdSm90ILi2EN4cute5tupleIJNS5_1CILi1EEES8_S8_EEENS6_IJNS7_ILi64EEESA_SA_EEELi512ENS_10bfloat16_tEfNS_4arch4Sm90ELb1ELb0ELb0ELb0ELb0ELb0ELb0ELb0ELb0ELb1ELb0ELb0EEENS1_21CollectiveEpilogueFwdINS6_IJSA_NS7_ILi512EEESA_EEES9_SC_SE_Li256ELb0ELb1ELb0ELb0EEENS1_30DynamicPersistentTileSchedulerILi256ELi128ELb0ELb1ELb1EEEEEEEEEvNT_6ParamsE)
        /*0080*/ 	.word	0x00000004


	//----- nvinfo : EIATTR_FRAME_SIZE
	.align		4
.L_32:
        /*0084*/ 	.byte	0x04, 0x11
        /*0086*/ 	.short	(.L_34 - .L_33)
	.align		4
.L_33:
        /*0088*/ 	.word	index@(_ZN7cutlass13device_kernelIN5flash11enable_sm90INS1_16FlashAttnFwdSm90INS1_25CollectiveMainloopFwdSm90ILi2EN4cute5tupleIJNS5_1CILi1EEES8_S8_EEENS6_IJNS7_ILi64EEESA_SA_EEELi512ENS_10bfloat16_tEfNS_4arch4Sm90ELb1ELb0ELb0ELb0ELb0ELb0ELb0ELb0ELb0ELb1ELb0ELb0EEENS1_21CollectiveEpilogueFwdINS6_IJSA_NS7_ILi512EEESA_EEES9_SC_SE_Li256ELb0ELb1ELb0ELb0EEENS1_30DynamicPersistentTileSchedulerILi256ELi128ELb0ELb1ELb1EEEEEEEEEvNT_6ParamsE)
        /*008c*/ 	.word	0x00000000


	//----- nvinfo : EIATTR_REGCOUNT
	.align		4
.L_34:
        /*0090*/ 	.byte	0x04, 0x2f
        /*0092*/ 	.short	(.L_36 - .L_35)
	.align		4
.L_35:
        /*0094*/ 	.word	index@(_ZN7cutlass13device_kernelIN5flash11enable_sm90INS1_16FlashAttnFwdSm90INS1_25CollectiveMainloopFwdSm90ILi2EN4cute5tupleIJNS5_1CILi1EEES8_S8_EEENS6_IJNS7_ILi64EEESA_SA_EEELi512ENS_10bfloat16_tEfNS_4arch4Sm90ELb0ELb1ELb0ELb1ELb0ELb1ELb1ELb0ELb0ELb1ELb0ELb0EEENS1_21CollectiveEpilogueFwdINS6_IJSA_NS7_ILi512EEESA_EEES9_SC_SE_Li256ELb1ELb1ELb0ELb0EEENS1_36VarlenDynamicPersistentTileSchedulerILi64ELi64ELi256ELi128ELb0ELb1ELb1ELb1ELb0ELb1EEEEEEEEEvNT_6ParamsE)
        /*0098*/ 	.word	0x00000004


	//----- nvinfo : EIATTR_FRAME_SIZE
	.align		4
.L_36:
        /*009c*/ 	.byte	0x04, 0x11
        /*009e*/ 	.short	(.L_38 - .L_37)
	.align		4
.L_37:
        /*00a0*/ 	.word	index@(_ZN7cutlass13device_kernelIN5flash11enable_sm90INS1_16FlashAttnFwdSm90INS1_25CollectiveMainloopFwdSm90ILi2EN4cute5tupleIJNS5_1CILi1EEES8_S8_EEENS6_IJNS7_ILi64EEESA_SA_EEELi512ENS_10bfloat16_tEfNS_4arch4Sm90ELb0ELb1ELb0ELb1ELb0ELb1ELb1ELb0ELb0ELb1ELb0ELb0EEENS1_21CollectiveEpilogueFwdINS6_IJSA_NS7_ILi512EEESA_EEES9_SC_SE_Li256ELb1ELb1ELb0ELb0EEENS1_36VarlenDynamicPersistentTileSchedulerILi64ELi64ELi256ELi128ELb0ELb1ELb1ELb1ELb0ELb1EEEEEEEEEvNT_6ParamsE)
        /*00a4*/ 	.word	0x00000000


	//----- nvinfo : EIATTR_REGCOUNT
	.align		4
.L_38:
        /*00a8*/ 	.byte	0x04, 0x2f
        /*00aa*/ 	.short	(.L_40 - .L_39)
	.align		4
.L_39:
        /*00ac*/ 	.word	index@(_ZN7cutlass13device_kernelIN5flash11enable_sm90INS1_16FlashAttnFwdSm90INS1_25CollectiveMainloopFwdSm90ILi2EN4cute5tupleIJNS5_1CILi1EEES8_S8_EEENS6_IJNS7_ILi64EEESA_SA_EEELi512ENS_10bfloat16_tEfNS_4arch4Sm90ELb0ELb1ELb0ELb1ELb0ELb0ELb1ELb0ELb0ELb1ELb0ELb0EEENS1_21CollectiveEpilogueFwdINS6_IJSA_NS7_ILi512EEESA_EEES9_SC_SE_Li256ELb1ELb1ELb0ELb0EEENS1_36VarlenDynamicPersistentTileSchedulerILi64ELi64ELi256ELi128ELb0ELb1ELb1ELb1ELb0ELb1EEEEEEEEEvNT_6ParamsE)
        /*00b0*/ 	.word	0x00000004


	//----- nvinfo : EIATTR_FRAME_SIZE
	.align		4
.L_40:
        /*00b4*/ 	.byte	0x04, 0x11
        /*00b6*/ 	.short	(.L_42 - .L_41)
	.align		4
.L_41:
        /*00b8*/ 	.word	index@(_ZN7cutlass13device_kernelIN5flash11enable_sm90INS1_16FlashAttnFwdSm90INS1_25CollectiveMainloopFwdSm90ILi2EN4cute5tupleIJNS5_1CILi1EEES8_S8_EEENS6_IJNS7_ILi64EEESA_SA_EEELi512ENS_10bfloat16_tEfNS_4arch4Sm90ELb0ELb1ELb0ELb1ELb0ELb0ELb1ELb0ELb0ELb1ELb0ELb0EEENS1_21CollectiveEpilogueFwdINS6_IJSA_NS7_ILi512EEESA_EEES9_SC_SE_Li256ELb1ELb1ELb0ELb0EEENS1_36VarlenDynamicPersistentTileSchedulerILi64ELi64ELi256ELi128ELb0ELb1ELb1ELb1ELb0ELb1EEEEEEEEEvNT_6ParamsE)
        /*00bc*/ 	.word	0x00000000


	//----- nvinfo : EIATTR_REGCOUNT
	.align		4
.L_42:
        /*00c0*/ 	.byte	0x04, 0x2f
        /*00c2*/ 	.short	(.L_44 - .L_43)
	.align		4
.L_43:
        /*00c4*/ 	.word	index@(_ZN7cutlass13device_kernelIN5flash11enable_sm90INS1_16FlashAttnFwdSm90INS1_25CollectiveMainloopFwdSm90ILi2EN4cute5tupleIJNS5_1CILi1EEES8_S8_EEENS6_IJNS7_ILi64EEESA_SA_EEELi512ENS_10bfloat16_tEfNS_4arch4Sm90ELb0ELb1ELb0ELb1ELb0ELb1ELb0ELb0ELb0ELb1ELb0ELb0EEENS1_21CollectiveEpilogueFwdINS6_IJSA_NS7_ILi512EEESA_EEES9_SC_SE_Li256ELb1ELb1ELb0ELb0EEENS1_36VarlenDynamicPersistentTileSchedulerILi64ELi64ELi256ELi128ELb0ELb1ELb1ELb1ELb0ELb1EEEEEEEEEvNT_6ParamsE)
        /*00c8*/ 	.word	0x00000004


	//----- nvinfo : EIATTR_FRAME_SIZE
	.align		4
.L_44:
        /*00cc*/ 	.byte	0x04, 0x11
        /*00ce*/ 	.short	(.L_46 - .L_45)
	.align		4
.L_45:
        /*00d0*/ 	.word	index@(_ZN7cutlass13device_kernelIN5flash11enable_sm90INS1_16FlashAttnFwdSm90INS1_25CollectiveMainloopFwdSm90ILi2EN4cute5tupleIJNS5_1CILi1EEES8_S8_EEENS6_IJNS7_ILi64EEESA_SA_EEELi512ENS_10bfloat16_tEfNS_4arch4Sm90ELb0ELb1ELb0ELb1ELb0ELb1ELb0ELb0ELb0ELb1ELb0ELb0EEENS1_21CollectiveEpilogueFwdINS6_IJSA_NS7_ILi512EEESA_EEES9_SC_SE_Li256ELb1ELb1ELb0ELb0EEENS1_36VarlenDynamicPersistentTileSchedulerILi64ELi64ELi256ELi128ELb0ELb1ELb1ELb1ELb0ELb1EEEEEEEEEvNT_6ParamsE)
        /*00d4*/ 	.word	0x00000000


	//----- nvinfo : EIATTR_REGCOUNT
	.align		4
.L_46:
        /*00d8*/ 	.byte	0x04, 0x2f
        /*00da*/ 	.short	(.L_48 - .L_47)
	.align		4
.L_47:
        /*00dc*/ 	.word	index@(_ZN7cutlass13device_kernelIN5flash11enable_sm90INS1_16FlashAttnFwdSm90INS1_25CollectiveMainloopFwdSm90ILi2EN4cute5tupleIJNS5_1CILi1EEES8_S8_EEENS6_IJNS7_ILi64EEESA_SA_EEELi512ENS_10bfloat16_tEfNS_4arch4Sm90ELb0ELb1ELb0ELb1ELb0ELb0ELb0ELb0ELb0ELb1ELb0ELb0EEENS1_21CollectiveEpilogueFwdINS6_IJSA_NS7_ILi512EEESA_EEES9_SC_SE_Li256ELb1ELb1ELb0ELb0EEENS1_36VarlenDynamicPersistentTileSchedulerILi64ELi64ELi256ELi128ELb0ELb1ELb1ELb1ELb0ELb1EEEEEEEEEvNT_6ParamsE)
        /*00e0*/ 	.word	0x00000004


	//----- nvinfo : EIATTR_FRAME_SIZE
	.align		4
.L_48:
        /*00e4*/ 	.byte	0x04, 0x11
        /*00e6*/ 	.short	(.L_50 - .L_49)
	.align		4
.L_49:
        /*00e8*/ 	.word	index@(_ZN7cutlass13device_kernelIN5flash11enable_sm90INS1_16FlashAttnFwdSm90INS1_25CollectiveMainloopFwdSm90ILi2EN4cute5tupleIJNS5_1CILi1EEES8_S8_EEENS6_IJNS7_ILi64EEESA_SA_EEELi512ENS_10bfloat16_tEfNS_4arch4Sm90ELb0ELb1ELb0ELb1ELb0ELb0ELb0ELb0ELb0ELb1ELb0ELb0EEENS1_21CollectiveEpilogueFwdINS6_IJSA_NS7_ILi512EEESA_EEES9_SC_SE_Li256ELb1ELb1ELb0ELb0EEENS1_36VarlenDynamicPersistentTileSchedulerILi64ELi64ELi256ELi128ELb0ELb1ELb1ELb1ELb0ELb1EEEEEEEEEvNT_6ParamsE)
        /*00ec*/ 	.word	0x00000000


	//----- nvinfo : EIATTR_REGCOUNT
	.align		4
.L_50:
        /*00f0*/ 	.byte	0x04, 0x2f
        /*00f2*/ 	.short	(.L_52 - .L_51)
	.align		4
.L_51:
        /*00f4*/ 	.word	index@(_ZN7cutlass13device_kernelIN5flash11enable_sm90INS1_16FlashAttnFwdSm90INS1_25CollectiveMainloopFwdSm90ILi2EN4cute5tupleIJNS5_1CILi1EEES8_S8_EEENS6_IJNS7_ILi64EEESA_SA_EEELi512ENS_10bfloat16_tEfNS_4arch4Sm90ELb0ELb1ELb0ELb0ELb0ELb0ELb1ELb0ELb0ELb1ELb0ELb0EEENS1_21CollectiveEpilogueFwdINS6_IJSA_NS7_ILi512EEESA_EEES9_SC_SE_Li256ELb0ELb1ELb0ELb0EEENS1_30DynamicPersistentTileSchedulerILi256ELi128ELb0ELb1ELb1EEEEEEEEEvNT_6ParamsE)
        /*00f8*/ 	.word	0x00000004


	//----- nvinfo : EIATTR_FRAME_SIZE
	.align		4
.L_52:
        /*00fc*/ 	.byte	0x04, 0x11
        /*00fe*/ 	.short	(.L_54 - .L_53)
	.align		4
.L_53:
        /*0100*/ 	.word	index@(_ZN7cutlass13device_kernelIN5flash11enable_sm90INS1_16FlashAttnFwdSm90INS1_25CollectiveMainloopFwdSm90ILi2EN4cute5tupleIJNS5_1CILi1EEES8_S8_EEENS6_IJNS7_ILi64EEESA_SA_EEELi512ENS_10bfloat16_tEfNS_4arch4Sm90ELb0ELb1ELb0ELb0ELb0ELb0ELb1ELb0ELb0ELb1ELb0ELb0EEENS1_21CollectiveEpilogueFwdINS6_IJSA_NS7_ILi512EEESA_EEES9_SC_SE_Li256ELb0ELb1ELb0ELb0EEENS1_30DynamicPersistentTileSchedulerILi256ELi128ELb0ELb1ELb1EEEEEEEEEvNT_6ParamsE)
        /*0104*/ 	.word	0x00000000


	//----- nvinfo : EIATTR_REGCOUNT
	.align		4
.L_54:
        /*0108*/ 	.byte	0x04, 0x2f
        /*010a*/ 	.short	(.L_56 - .L_55)
	.align		4
.L_55:
        /*010c*/ 	.word	index@(_ZN7cutlass13device_kernelIN5flash11enable_sm90INS1_16FlashAttnFwdSm90INS1_25CollectiveMainloopFwdSm90ILi2EN4cute5tupleIJNS5_1CILi1EEES8_S8_EEENS6_IJNS7_ILi64EEESA_SA_EEELi512ENS_10bfloat16_tEfNS_4arch4Sm90ELb0ELb1ELb0ELb0ELb0ELb0ELb0ELb0ELb0ELb1ELb0ELb0EEENS1_21CollectiveEpilogueFwdINS6_IJSA_NS7_ILi512EEESA_EEES9_SC_SE_Li256ELb0ELb1ELb0ELb0EEENS1_30DynamicPersistentTileSchedulerILi256ELi128ELb0ELb1ELb1EEEEEEEEEvNT_6ParamsE)
        /*0110*/ 	.word	0x00000004


	//----- nvinfo : EIATTR_FRAME_SIZE
	.align		4
.L_56:
        /*0114*/ 	.byte	0x04, 0x11
        /*0116*/ 	.short	(.L_58 - .L_57)
	.align		4
.L_57:
        /*0118*/ 	.word	index@(_ZN7cutlass13device_kernelIN5flash11enable_sm90INS1_16FlashAttnFwdSm90INS1_25CollectiveMainloopFwdSm90ILi2EN4cute5tupleIJNS5_1CILi1EEES8_S8_EEENS6_IJNS7_ILi64EEESA_SA_EEELi512ENS_10bfloat16_tEfNS_4arch4Sm90ELb0ELb1ELb0ELb0ELb0ELb0ELb0ELb0ELb0ELb1ELb0ELb0EEENS1_21CollectiveEpilogueFwdINS6_IJSA_NS7_ILi512EEESA_EEES9_SC_SE_Li256ELb0ELb1ELb0ELb0EEENS1_30DynamicPersistentTileSchedulerILi256ELi128ELb0ELb1ELb1EEEEEEEEEvNT_6ParamsE)
        /*011c*/ 	.word	0x00000000


	//----- nvinfo : EIATTR_REGCOUNT
	.align		4
.L_58:
        /*0120*/ 	.byte	0x04, 0x2f
        /*0122*/ 	.short	(.L_60 - .L_59)
	.align		4
.L_59:
        /*0124*/ 	.word	index@(_ZN7cutlass13device_kernelIN5flash11enable_sm90INS1_16FlashAttnFwdSm90INS1_25CollectiveMainloopFwdSm90ILi2EN4cute5tupleIJNS5_1CILi1EEES8_S8_EEENS6_IJNS7_ILi64EEESA_SA_EEELi512ENS_10bfloat16_tEfNS_4arch4Sm90ELb0ELb0ELb0ELb1ELb0ELb1ELb1ELb0ELb0ELb1ELb0ELb0EEENS1_21CollectiveEpilogueFwdINS6_IJSA_NS7_ILi512EEESA_EEES9_SC_SE_Li256ELb1ELb1ELb0ELb0EEENS1_36VarlenDynamicPersistentTileSchedulerILi64ELi64ELi256ELi128ELb0ELb1ELb1ELb0ELb1ELb1EEEEEEEEEvNT_6ParamsE)
        /*0128*/ 	.word	0x00000004


	//----- nvinfo : EIATTR_FRAME_SIZE
	.align		4
.L_60:
        /*012c*/ 	.byte	0x04, 0x11
        /*012e*/ 	.short	(.L_62 - .L_61)
	.align		4
.L_61:
        /*0130*/ 	.word	index@(_ZN7cutlass13device_kernelIN5flash11enable_sm90INS1_16FlashAttnFwdSm90INS1_25CollectiveMainloopFwdSm90ILi2EN4cute5tupleIJNS5_1CILi1EEES8_S8_EEENS6_IJNS7_ILi64EEESA_SA_EEELi512ENS_10bfloat16_tEfNS_4arch4Sm90ELb0ELb0ELb0ELb1ELb0ELb1ELb1ELb0ELb0ELb1ELb0ELb0EEENS1_21CollectiveEpilogueFwdINS6_IJSA_NS7_ILi512EEESA_EEES9_SC_SE_Li256ELb1ELb1ELb0ELb0EEENS1_36VarlenDynamicPersistentTileSchedulerILi64ELi64ELi256ELi128ELb0ELb1ELb1ELb0ELb1ELb1EEEEEEEEEvNT_6ParamsE)
        /*0134*/ 	.word	0x00000000


	//----- nvinfo : EIATTR_REGCOUNT
	.align		4
.L_62:
        /*0138*/ 	.byte	0x04, 0x2f
        /*013a*/ 	.short	(.L_64 - .L_63)
	.align		4
.L_63:
        /*013c*/ 	.word	index@(_ZN7cutlass13device_kernelIN5flash11enable_sm90INS1_16FlashAttnFwdSm90INS1_25CollectiveMainloopFwdSm90ILi2EN4cute5tupleIJNS5_1CILi1EEES8_S8_EEENS6_IJNS7_ILi64EEESA_SA_EEELi512ENS_10bfloat16_tEfNS_4arch4Sm90ELb0ELb0ELb0ELb1ELb0ELb0ELb1ELb0ELb0ELb1ELb0ELb0EEENS1_21CollectiveEpilogueFwdINS6_IJSA_NS7_ILi512EEESA_EEES9_SC_SE_Li256ELb1ELb1ELb0ELb0EEENS1_36VarlenDynamicPersistentTileSchedulerILi64ELi64ELi256ELi128ELb0ELb1ELb1ELb0ELb1ELb1EEEEEEEEEvNT_6ParamsE)
        /*0140*/ 	.word	0x00000004


	//----- nvinfo : EIATTR_FRAME_SIZE
	.align		4
.L_64:
        /*0144*/ 	.byte	0x04, 0x11
        /*0146*/ 	.short	(.L_66 - .L_65)
	.align		4
.L_65:
        /*0148*/ 	.word	index@(_ZN7cutlass13device_kernelIN5flash11enable_sm90INS1_16FlashAttnFwdSm90INS1_25CollectiveMainloopFwdSm90ILi2EN4cute5tupleIJNS5_1CILi1EEES8_S8_EEENS6_IJNS7_ILi64EEESA_SA_EEELi512ENS_10bfloat16_tEfNS_4arch4Sm90ELb0ELb0ELb0ELb1ELb0ELb0ELb1ELb0ELb0ELb1ELb0ELb0EEENS1_21CollectiveEpilogueFwdINS6_IJSA_NS7_ILi512EEESA_EEES9_SC_SE_Li256ELb1ELb1ELb0ELb0EEENS1_36VarlenDynamicPersistentTileSchedulerILi64ELi64ELi256ELi128ELb0ELb1ELb1ELb0ELb1ELb1EEEEEEEEEvNT_6ParamsE)
        /*014c*/ 	.word	0x00000000


	//----- nvinfo : EIATTR_REGCOUNT
	.align		4
.L_66:
        /*0150*/ 	.byte	0x04, 0x2f
        /*0152*/ 	.short	(.L_68 - .L_67)
	.align		4
.L_67:
        /*0154*/ 	.word	index@(_ZN7cutlass13device_kernelIN5flash11enable_sm90INS1_16FlashAttnFwdSm90INS1_25CollectiveMainloopFwdSm90ILi2EN4cute5tupleIJNS5_1CILi1EEES8_S8_EEENS6_IJNS7_ILi64EEESA_SA_EEELi512ENS_10bfloat16_tEfNS_4arch4Sm90ELb0ELb0ELb0ELb1ELb0ELb1ELb0ELb0ELb0ELb1ELb0ELb0EEENS1_21CollectiveEpilogueFwdINS6_IJSA_NS7_ILi512EEESA_EEES9_SC_SE_Li256ELb1ELb1ELb0ELb0EEENS1_36VarlenDynamicPersistentTileSchedulerILi64ELi64ELi256ELi128ELb0ELb1ELb1ELb0ELb1ELb1EEEEEEEEEvNT_6ParamsE)
        /*0158*/ 	.word	0x00000004


	//----- nvinfo : EIATTR_FRAME_SIZE
	.align		4
.L_68:
        /*015c*/ 	.byte	0x04, 0x11
        /*015e*/ 	.short	(.L_70 - .L_69)
	.align		4
.L_69:
        /*0160*/ 	.word	index@(_ZN7cutlass13device_kernelIN5flash11enable_sm90INS1_16FlashAttnFwdSm90INS1_25CollectiveMainloopFwdSm90ILi2EN4cute5tupleIJNS5_1CILi1EEES8_S8_EEENS6_IJNS7_ILi64EEESA_SA_EEELi512ENS_10bfloat16_tEfNS_4arch4Sm90ELb0ELb0ELb0ELb1ELb0ELb1ELb0ELb0ELb0ELb1ELb0ELb0EEENS1_21CollectiveEpilogueFwdINS6_IJSA_NS7_ILi512EEESA_EEES9_SC_SE_Li256ELb1ELb1ELb0ELb0EEENS1_36VarlenDynamicPersistentTileSchedulerILi64ELi64ELi256ELi128ELb0ELb1ELb1ELb0ELb1ELb1EEEEEEEEEvNT_6ParamsE)
        /*0164*/ 	.word	0x00000000


	//----- nvinfo : EIATTR_REGCOUNT
	.align		4
.L_70:
        /*0168*/ 	.byte	0x04, 0x2f
        /*016a*/ 	.short	(.L_72 - .L_71)
	.align		4
.L_71:
        /*016c*/ 	.word	index@(_ZN7cutlass13device_kernelIN5flash11enable_sm90INS1_16FlashAttnFwdSm90INS1_25CollectiveMainloopFwdSm90ILi2EN4cute5tupleIJNS5_1CILi1EEES8_S8_EEENS6_IJNS7_ILi64EEESA_SA_EEELi512ENS_10bfloat16_tEfNS_4arch4Sm90ELb0ELb0ELb0ELb1ELb0ELb0ELb0ELb0ELb0ELb1ELb0ELb0EEENS1_21CollectiveEpilogueFwdINS6_IJSA_NS7_ILi512EEESA_EEES9_SC_SE_Li256ELb1ELb1ELb0ELb0EEENS1_36VarlenDynamicPersistentTileSchedulerILi64ELi64ELi256ELi128ELb0ELb1ELb1ELb0ELb1ELb1EEEEEEEEEvNT_6ParamsE)
        /*0170*/ 	.word	0x00000004


	//----- nvinfo : EIATTR_FRAME_SIZE
	.align		4
.L_72:
        /*0174*/ 	.byte	0x04, 0x11
        /*0176*/ 	.short	(.L_74 - .L_73)
	.align		4
.L_73:
        /*0178*/ 	.word	index@(_ZN7cutlass13device_kernelIN5flash11enable_sm90INS1_16FlashAttnFwdSm90INS1_25CollectiveMainloopFwdSm90ILi2EN4cute5tupleIJNS5_1CILi1EEES8_S8_EEENS6_IJNS7_ILi64EEESA_SA_EEELi512ENS_10bfloat16_tEfNS_4arch4Sm90ELb0ELb0ELb0ELb1ELb0ELb0ELb0ELb0ELb0ELb1ELb0ELb0EEENS1_21CollectiveEpilogueFwdINS6_IJSA_NS7_ILi512EEESA_EEES9_SC_SE_Li256ELb1ELb1ELb0ELb0EEENS1_36VarlenDynamicPersistentTileSchedulerILi64ELi64ELi256ELi128ELb0ELb1ELb1ELb0ELb1ELb1EEEEEEEEEvNT_6ParamsE)
        /*017c*/ 	.word	0x00000000


	//----- nvinfo : EIATTR_REGCOUNT
	.align		4
.L_74:
        /*0180*/ 	.byte	0x04, 0x2f
        /*0182*/ 	.short	(.L_76 - .L_75)
	.align		4
.L_75:
        /*0184*/ 	.word	index@(_ZN7cutlass13device_kernelIN5flash11enable_sm90INS1_16FlashAttnFwdSm90INS1_25CollectiveMainloopFwdSm90ILi2EN4cute5tupleIJNS5_1CILi1EEES8_S8_EEENS6_IJNS7_ILi64EEESA_SA_EEELi512ENS_10bfloat16_tEfNS_4arch4Sm90ELb0ELb0ELb0ELb0ELb0ELb0ELb1ELb0ELb0ELb1ELb0ELb0EEENS1_21CollectiveEpilogueFwdINS6_IJSA_NS7_ILi512EEESA_EEES9_SC_SE_Li256ELb0ELb1ELb0ELb0EEENS1_29StaticPersistentTileSchedulerILb0EEEEEEEEEvNT_6ParamsE)
        /*0188*/ 	.word	0x00000004


	//----- nvinfo : EIATTR_FRAME_SIZE
	.align		4
.L_76:
        /*018c*/ 	.byte	0x04, 0x11
        /*018e*/ 	.short	(.L_78 - .L_77)
	.align		4
.L_77:
        /*0190*/ 	.word	index@(_ZN7cutlass13device_kernelIN5flash11enable_sm90INS1_16FlashAttnFwdSm90INS1_25CollectiveMainloopFwdSm90ILi2EN4cute5tupleIJNS5_1CILi1EEES8_S8_EEENS6_IJNS7_ILi64EEESA_SA_EEELi512ENS_10bfloat16_tEfNS_4arch4Sm90ELb0ELb0ELb0ELb0ELb0ELb0ELb1ELb0ELb0ELb1ELb0ELb0EEENS1_21CollectiveEpilogueFwdINS6_IJSA_NS7_ILi512EEESA_EEES9_SC_SE_Li256ELb0ELb1ELb0ELb0EEENS1_29StaticPersistentTileSchedulerILb0EEEEEEEEEvNT_6ParamsE)
        /*0194*/ 	.word	0x00000000


	//----- nvinfo : EIATTR_REGCOUNT
	.align		4
.L_78:
        /*0198*/ 	.byte	0x04, 0x2f
        /*019a*/ 	.short	(.L_80 - .L_79)
	.align		4
.L_79:
        /*019c*/ 	.word	index@(_ZN7cutlass13device_kernelIN5flash11enable_sm90INS1_16FlashAttnFwdSm90INS1_25CollectiveMainloopFwdSm90ILi2EN4cute5tupleIJNS5_1CILi1EEES8_S8_EEENS6_IJNS7_ILi64EEESA_SA_EEELi512ENS_10bfloat16_tEfNS_4arch4Sm90ELb0ELb0ELb0ELb0ELb0ELb0ELb0ELb0ELb0ELb1ELb0ELb0EEENS1_21CollectiveEpilogueFwdINS6_IJSA_NS7_ILi512EEESA_EEES9_SC_SE_Li256ELb0ELb1ELb0ELb0EEENS1_29StaticPersistentTileSchedulerILb0EEEEEEEEEvNT_6ParamsE)
        /*01a0*/ 	.word	0x00000004


	//----- nvinfo : EIATTR_FRAME_SIZE
	.align		4
.L_80:
        /*01a4*/ 	.byte	0x04, 0x11
        /*01a6*/ 	.short	(.L_82 - .L_81)
	.align		4
.L_81:
        /*01a8*/ 	.word	index@(_ZN7cutlass13device_kernelIN5flash11enable_sm90INS1_16FlashAttnFwdSm90INS1_25CollectiveMainloopFwdSm90ILi2EN4cute5tupleIJNS5_1CILi1EEES8_S8_EEENS6_IJNS7_ILi64EEESA_SA_EEELi512ENS_10bfloat16_tEfNS_4arch4Sm90ELb0ELb0ELb0ELb0ELb0ELb0ELb0ELb0ELb0ELb1ELb0ELb0EEENS1_21CollectiveEpilogueFwdINS6_IJSA_NS7_ILi512EEESA_EEES9_SC_SE_Li256ELb0ELb1ELb0ELb0EEENS1_29StaticPersistentTileSchedulerILb0EEEEEEEEEvNT_6ParamsE)
        /*01ac*/ 	.word	0x00000000


	//----- nvinfo : EIATTR_MIN_STACK_SIZE
	.align		4
.L_82:
        /*01b0*/ 	.byte	0x04, 0x12
        /*01b2*/ 	.short	(.L_84 - .L_83)
	.align		4
.L_83:
        /*01b4*/ 	.word	index@(_ZN7cutlass13device_kernelIN5flash11enable_sm90INS1_16FlashAttnFwdSm90INS1_25CollectiveMainloopFwdSm90ILi2EN4cute5tupleIJNS5_1CILi1EEES8_S8_EEENS6_IJNS7_ILi64EEESA_SA_EEELi512ENS_10bfloat16_tEfNS_4arch4Sm90ELb0ELb0ELb0ELb0ELb0ELb0ELb0ELb0ELb0ELb1ELb0ELb0EEENS1_21CollectiveEpilogueFwdINS6_IJSA_NS7_ILi512EEESA_EEES9_SC_SE_Li256ELb0ELb1ELb0ELb0EEENS1_29StaticPersistentTileSchedulerILb0EEEEEEEEEvNT_6ParamsE)
        /*01b8*/ 	.word	0x00000000


	//----- nvinfo : EIATTR_MIN_STACK_SIZE
	.align		4
.L_84:
        /*01bc*/ 	.byte	0x04, 0x12
        /*01be*/ 	.short	(.L_86 - .L_85)
	.align		4
.L_85:
        /*01c0*/ 	.word	index@(_ZN7cutlass13device_kernelIN5flash11enable_sm90INS1_16FlashAttnFwdSm90INS1_25CollectiveMainloopFwdSm90ILi2EN4cute5tupleIJNS5_1CILi1EEES8_S8_EEENS6_IJNS7_ILi64EEESA_SA_EEELi512ENS_10bfloat16_tEfNS_4arch4Sm90ELb0ELb0ELb0ELb0ELb0ELb0ELb1ELb0ELb0ELb1ELb0ELb0EEENS1_21CollectiveEpilogueFwdINS6_IJSA_NS7_ILi512EEESA_EEES9_SC_SE_Li256ELb0ELb1ELb0ELb0EEENS1_29StaticPersistentTileSchedulerILb0EEEEEEEEEvNT_6ParamsE)
        /*01c4*/ 	.word	0x00000000


	//----- nvinfo : EIATTR_MIN_STACK_SIZE
	.align		4
.L_86:
        /*01c8*/ 	.byte	0x04, 0x12
        /*01ca*/ 	.short	(.L_88 - .L_87)
	.align		4
.L_87:
        /*01cc*/ 	.word	index@(_ZN7cutlass13device_kernelIN5flash11enable_sm90INS1_16FlashAttnFwdSm90INS1_25CollectiveMainloopFwdSm90ILi2EN4cute5tupleIJNS5_1CILi1EEES8_S8_EEENS6_IJNS7_ILi64EEESA_SA_EEELi512ENS_10bfloat16_tEfNS_4arch4Sm90ELb0ELb0ELb0ELb1ELb0ELb0ELb0ELb0ELb0ELb1ELb0ELb0EEENS1_21CollectiveEpilogueFwdINS6_IJSA_NS7_ILi512EEESA_EEES9_SC_SE_Li256ELb1ELb1ELb0ELb0EEENS1_36VarlenDynamicPersistentTileSchedulerILi64ELi64ELi256ELi128ELb0ELb1ELb1ELb0ELb1ELb1EEEEEEEEEvNT_6ParamsE)
        /*01d0*/ 	.word	0x00000000


	//----- nvinfo : EIATTR_MIN_STACK_SIZE
	.align		4
.L_88:
        /*01d4*/ 	.byte	0x04, 0x12
        /*01d6*/ 	.short	(.L_90 - .L_89)
	.align		4
.L_89:
        /*01d8*/ 	.word	index@(_ZN7cutlass13device_kernelIN5flash11enable_sm90INS1_16FlashAttnFwdSm90INS1_25CollectiveMainloopFwdSm90ILi2EN4cute5tupleIJNS5_1CILi1EEES8_S8_EEENS6_IJNS7_ILi64EEESA_SA_EEELi512ENS_10bfloat16_tEfNS_4arch4Sm90ELb0ELb0ELb0ELb1ELb0ELb1ELb0ELb0ELb0ELb1ELb0ELb0EEENS1_21CollectiveEpilogueFwdINS6_IJSA_NS7_ILi512EEESA_EEES9_SC_SE_Li256ELb1ELb1ELb0ELb0EEENS1_36VarlenDynamicPersistentTileSchedulerILi64ELi64ELi256ELi128ELb0ELb1ELb1ELb0ELb1ELb1EEEEEEEEEvNT_6ParamsE)
        /*01dc*/ 	.word	0x00000000


	//----- nvinfo : EIATTR_MIN_STACK_SIZE
	.align		4
.L_90:
        /*01e0*/ 	.byte	0x04, 0x12
        /*01e2*/ 	.short	(.L_92 - .L_91)
	.align		4
.L_91:
        /*01e4*/ 	.word	index@(_ZN7cutlass13device_kernelIN5flash11enable_sm90INS1_16FlashAttnFwdSm90INS1_25CollectiveMainloopFwdSm90ILi2EN4cute5tupleIJNS5_1CILi1EEES8_S8_EEENS6_IJNS7_ILi64EEESA_SA_EEELi512ENS_10bfloat16_tEfNS_4arch4Sm90ELb0ELb0ELb0ELb1ELb0ELb0ELb1ELb0ELb0ELb1ELb0ELb0EEENS1_21CollectiveEpilogueFwdINS6_IJSA_NS7_ILi512EEESA_EEES9_SC_SE_Li256ELb1ELb1ELb0ELb0EEENS1_36VarlenDynamicPersistentTileSchedulerILi64ELi64ELi256ELi128ELb0ELb1ELb1ELb0ELb1ELb1EEEEEEEEEvNT_6ParamsE)
        /*01e8*/ 	.word	0x00000000


	//----- nvinfo : EIATTR_MIN_STACK_SIZE
	.align		4
.L_92:
        /*01ec*/ 	.byte	0x04, 0x12
        /*01ee*/ 	.short	(.L_94 - .L_93)
	.align		4
.L_93:
        /*01f0*/ 	.word	index@(_ZN7cutlass13device_kernelIN5flash11enable_sm90INS1_16FlashAttnFwdSm90INS1_25CollectiveMainloopFwdSm90ILi2EN4cute5tupleIJNS5_1CILi1EEES8_S8_EEENS6_IJNS7_ILi64EEESA_SA_EEELi512ENS_10bfloat16_tEfNS_4arch4Sm90ELb0ELb0ELb0ELb1ELb0ELb1ELb1ELb0ELb0ELb1ELb0ELb0EEENS1_21CollectiveEpilogueFwdINS6_IJSA_NS7_ILi512EEESA_EEES9_SC_SE_Li256ELb1ELb1ELb0ELb0EEENS1_36VarlenDynamicPersistentTileSchedulerILi64ELi64ELi256ELi128ELb0ELb1ELb1ELb0ELb1ELb1EEEEEEEEEvNT_6ParamsE)
        /*01f4*/ 	.word	0x00000000


	//----- nvinfo : EIATTR_MIN_STACK_SIZE
	.align		4
.L_94:
        /*01f8*/ 	.byte	0x04, 0x12
        /*01fa*/ 	.short	(.L_96 - .L_95)
	.align		4
.L_95:
        /*01fc*/ 	.word	index@(_ZN7cutlass13device_kernelIN5flash11enable_sm90INS1_16FlashAttnFwdSm90INS1_25CollectiveMainloopFwdSm90ILi2EN4cute5tupleIJNS5_1CILi1EEES8_S8_EEENS6_IJNS7_ILi64EEESA_SA_EEELi512ENS_10bfloat16_tEfNS_4arch4Sm90ELb0ELb1ELb0ELb0ELb0ELb0ELb0ELb0ELb0ELb1ELb0ELb0EEENS1_21CollectiveEpilogueFwdINS6_IJSA_NS7_ILi512EEESA_EEES9_SC_SE_Li256ELb0ELb1ELb0ELb0EEENS1_30DynamicPersistentTileSchedulerILi256ELi128ELb0ELb1ELb1EEEEEEEEEvNT_6ParamsE)
        /*0200*/ 	.word	0x00000000


	//----- nvinfo : EIATTR_MIN_STACK_SIZE
	.align		4
.L_96:
        /*0204*/ 	.byte	0x04, 0x12
        /*0206*/ 	.short	(.L_98 - .L_97)
	.align		4
.L_97:
        /*0208*/ 	.word	index@(_ZN7cutlass13device_kernelIN5flash11enable_sm90INS1_16FlashAttnFwdSm90INS1_25CollectiveMainloopFwdSm90ILi2EN4cute5tupleIJNS5_1CILi1EEES8_S8_EEENS6_IJNS7_ILi64EEESA_SA_EEELi512ENS_10bfloat16_tEfNS_4arch4Sm90ELb0ELb1ELb0ELb0ELb0ELb0ELb1ELb0ELb0ELb1ELb0ELb0EEENS1_21CollectiveEpilogueFwdINS6_IJSA_NS7_ILi512EEESA_EEES9_SC_SE_Li256ELb0ELb1ELb0ELb0EEENS1_30DynamicPersistentTileSchedulerILi256ELi128ELb0ELb1ELb1EEEEEEEEEvNT_6ParamsE)
        /*020c*/ 	.word	0x00000000


	//----- nvinfo : EIATTR_MIN_STACK_SIZE
	.align		4
.L_98:
        /*0210*/ 	.byte	0x04, 0x12
        /*0212*/ 	.short	(.L_100 - .L_99)
	.align		4
.L_99:
        /*0214*/ 	.word	index@(_ZN7cutlass13device_kernelIN5flash11enable_sm90INS1_16FlashAttnFwdSm90INS1_25CollectiveMainloopFwdSm90ILi2EN4cute5tupleIJNS5_1CILi1EEES8_S8_EEENS6_IJNS7_ILi64EEESA_SA_EEELi512ENS_10bfloat16_tEfNS_4arch4Sm90ELb0ELb1ELb0ELb1ELb0ELb0ELb0ELb0ELb0ELb1ELb0ELb0EEENS1_21CollectiveEpilogueFwdINS6_IJSA_NS7_ILi512EEESA_EEES9_SC_SE_Li256ELb1ELb1ELb0ELb0EEENS1_36VarlenDynamicPersistentTileSchedulerILi64ELi64ELi256ELi128ELb0ELb1ELb1ELb1ELb0ELb1EEEEEEEEEvNT_6ParamsE)
        /*0218*/ 	.word	0x00000000


	//----- nvinfo : EIATTR_MIN_STACK_SIZE
	.align		4
.L_100:
        /*021c*/ 	.byte	0x04, 0x12
        /*021e*/ 	.short	(.L_102 - .L_101)
	.align		4
.L_101:
        /*0220*/ 	.word	index@(_ZN7cutlass13device_kernelIN5flash11enable_sm90INS1_16FlashAttnFwdSm90INS1_25CollectiveMainloopFwdSm90ILi2EN4cute5tupleIJNS5_1CILi1EEES8_S8_EEENS6_IJNS7_ILi64EEESA_SA_EEELi512ENS_10bfloat16_tEfNS_4arch4Sm90ELb0ELb1ELb0ELb1ELb0ELb1ELb0ELb0ELb0ELb1ELb0ELb0EEENS1_21CollectiveEpilogueFwdINS6_IJSA_NS7_ILi512EEESA_EEES9_SC_SE_Li256ELb1ELb1ELb0ELb0EEENS1_36VarlenDynamicPersistentTileSchedulerILi64ELi64ELi256ELi128ELb0ELb1ELb1ELb1ELb0ELb1EEEEEEEEEvNT_6ParamsE)
        /*0224*/ 	.word	0x00000000


	//----- nvinfo : EIATTR_MIN_STACK_SIZE
	.align		4
.L_102:
        /*0228*/ 	.byte	0x04, 0x12
        /*022a*/ 	.short	(.L_104 - .L_103)
	.align		4
.L_103:
        /*022c*/ 	.word	index@(_ZN7cutlass13device_kernelIN5flash11enable_sm90INS1_16FlashAttnFwdSm90INS1_25CollectiveMainloopFwdSm90ILi2EN4cute5tupleIJNS5_1CILi1EEES8_S8_EEENS6_IJNS7_ILi64EEESA_SA_EEELi512ENS_10bfloat16_tEfNS_4arch4Sm90ELb0ELb1ELb0ELb1ELb0ELb0ELb1ELb0ELb0ELb1ELb0ELb0EEENS1_21CollectiveEpilogueFwdINS6_IJSA_NS7_ILi512EEESA_EEES9_SC_SE_Li256ELb1ELb1ELb0ELb0EEENS1_36VarlenDynamicPersistentTileSchedulerILi64ELi64ELi256ELi128ELb0ELb1ELb1ELb1ELb0ELb1EEEEEEEEEvNT_6ParamsE)
        /*0230*/ 	.word	0x00000000


	//----- nvinfo : EIATTR_MIN_STACK_SIZE
	.align		4
.L_104:
        /*0234*/ 	.byte	0x04, 0x12
        /*0236*/ 	.short	(.L_106 - .L_105)
	.align		4
.L_105:
        /*0238*/ 	.word	index@(_ZN7cutlass13device_kernelIN5flash11enable_sm90INS1_16FlashAttnFwdSm90INS1_25CollectiveMainloopFwdSm90ILi2EN4cute5tupleIJNS5_1CILi1EEES8_S8_EEENS6_IJNS7_ILi64EEESA_SA_EEELi512ENS_10bfloat16_tEfNS_4arch4Sm90ELb0ELb1ELb0ELb1ELb0ELb1ELb1ELb0ELb0ELb1ELb0ELb0EEENS1_21CollectiveEpilogueFwdINS6_IJSA_NS7_ILi512EEESA_EEES9_SC_SE_Li256ELb1ELb1ELb0ELb0EEENS1_36VarlenDynamicPersistentTileSchedulerILi64ELi64ELi256ELi128ELb0ELb1ELb1ELb1ELb0ELb1EEEEEEEEEvNT_6ParamsE)
        /*023c*/ 	.word	0x00000000


	//----- nvinfo : EIATTR_MIN_STACK_SIZE
	.align		4
.L_106:
        /*0240*/ 	.byte	0x04, 0x12
        /*0242*/ 	.short	(.L_108 - .L_107)
	.align		4
.L_107:
        /*0244*/ 	.word	index@(_ZN7cutlass13device_kernelIN5flash11enable_sm90INS1_16FlashAttnFwdSm90INS1_25CollectiveMainloopFwdSm90ILi2EN4cute5tupleIJNS5_1CILi1EEES8_S8_EEENS6_IJNS7_ILi64EEESA_SA_EEELi512ENS_10bfloat16_tEfNS_4arch4Sm90ELb1ELb0ELb0ELb0ELb0ELb0ELb0ELb0ELb0ELb1ELb0ELb0EEENS1_21CollectiveEpilogueFwdINS6_IJSA_NS7_ILi512EEESA_EEES9_SC_SE_Li256ELb0ELb1ELb0ELb0EEENS1_30DynamicPersistentTileSchedulerILi256ELi128ELb0ELb1ELb1EEEEEEEEEvNT_6ParamsE)
        /*0248*/ 	.word	0x00000000


	//----- nvinfo : EIATTR_MIN_STACK_SIZE
	.align		4
.L_108:
        /*024c*/ 	.byte	0x04, 0x12
        /*024e*/ 	.short	(.L_110 - .L_109)
	.align		4
.L_109:
        /*0250*/ 	.word	index@(_ZN7cutlass13device_kernelIN5flash11enable_sm90INS1_16FlashAttnFwdSm90INS1_25CollectiveMainloopFwdSm90ILi2EN4cute5tupleIJNS5_1CILi1EEES8_S8_EEENS6_IJNS7_ILi64EEESA_SA_EEELi512ENS_10bfloat16_tEfNS_4arch4Sm90ELb1ELb0ELb0ELb0ELb0ELb0ELb1ELb0ELb0ELb1ELb0ELb0EEENS1_21CollectiveEpilogueFwdINS6_IJSA_NS7_ILi512EEESA_EEES9_SC_SE_Li256ELb0ELb1ELb0ELb0EEENS1_30DynamicPersistentTileSchedulerILi256ELi128ELb0ELb1ELb1EEEEEEEEEvNT_6ParamsE)
        /*0254*/ 	.word	0x00000000


	//----- nvinfo : EIATTR_MIN_STACK_SIZE
	.align		4
.L_110:
        /*0258*/ 	.byte	0x04, 0x12
        /*025a*/ 	.short	(.L_112 - .L_111)
	.align		4
.L_111:
        /*025c*/ 	.word	index@(_ZN7cutlass13device_kernelIN5flash11enable_sm90INS1_16FlashAttnFwdSm90INS1_25CollectiveMainloopFwdSm90ILi2EN4cute5tupleIJNS5_1CILi1EEES8_S8_EEENS6_IJNS7_ILi64EEESA_SA_EEELi512ENS_10bfloat16_tEfNS_4arch4Sm90ELb1ELb0ELb0ELb1ELb0ELb0ELb0ELb0ELb0ELb1ELb0ELb0EEENS1_21CollectiveEpilogueFwdINS6_IJSA_NS7_ILi512EEESA_EEES9_SC_SE_Li256ELb1ELb1ELb0ELb0EEENS1_36VarlenDynamicPersistentTileSchedulerILi64ELi64ELi256ELi128ELb0ELb1ELb1ELb1ELb1ELb1EEEEEEEEEvNT_6ParamsE)
        /*0260*/ 	.word	0x00000000


	//----- nvinfo : EIATTR_MIN_STACK_SIZE
	.align		4
.L_112:
        /*0264*/ 	.byte	0x04, 0x12
        /*0266*/ 	.short	(.L_114 - .L_113)
	.align		4
.L_113:
        /*0268*/ 	.word	index@(_ZN7cutlass13device_kernelIN5flash11enable_sm90INS1_16FlashAttnFwdSm90INS1_25CollectiveMainloopFwdSm90ILi2EN4cute5tupleIJNS5_1CILi1EEES8_S8_EEENS6_IJNS7_ILi64EEESA_SA_EEELi512ENS_10bfloat16_tEfNS_4arch4Sm90ELb1ELb0ELb0ELb1ELb0ELb1ELb0ELb0ELb0ELb1ELb0ELb0EEENS1_21CollectiveEpilogueFwdINS6_IJSA_NS7_ILi512EEESA_EEES9_SC_SE_Li256ELb1ELb1ELb0ELb0EEENS1_36VarlenDynamicPersistentTileSchedulerILi64ELi64ELi256ELi128ELb0ELb1ELb1ELb1ELb1ELb1EEEEEEEEEvNT_6ParamsE)
        /*026c*/ 	.word	0x00000000


	//----- nvinfo : EIATTR_MIN_STACK_SIZE
	.align		4
.L_114:
        /*0270*/ 	.byte	0x04, 0x12
        /*0272*/ 	.short	(.L_116 - .L_115)
	.align		4
.L_115:
        /*0274*/ 	.word	index@(_ZN7cutlass13device_kernelIN5flash11enable_sm90INS1_16FlashAttnFwdSm90INS1_25CollectiveMainloopFwdSm90ILi2EN4cute5tupleIJNS5_1CILi1EEES8_S8_EEENS6_IJNS7_ILi64EEESA_SA_EEELi512ENS_10bfloat16_tEfNS_4arch4Sm90ELb1ELb0ELb0ELb1ELb0ELb0ELb1ELb0ELb0ELb1ELb0ELb0EEENS1_21CollectiveEpilogueFwdINS6_IJSA_NS7_ILi512EEESA_EEES9_SC_SE_Li256ELb1ELb1ELb0ELb0EEENS1_36VarlenDynamicPersistentTileSchedulerILi64ELi64ELi256ELi128ELb0ELb1ELb1ELb1ELb1ELb1EEEEEEEEEvNT_6ParamsE)
        /*0278*/ 	.word	0x00000000


	//----- nvinfo : EIATTR_MIN_STACK_SIZE
	.align		4
.L_116:
        /*027c*/ 	.byte	0x04, 0x12
        /*027e*/ 	.short	(.L_118 - .L_117)
	.align		4
.L_117:
        /*0280*/ 	.word	index@(_ZN7cutlass13device_kernelIN5flash11enable_sm90INS1_16FlashAttnFwdSm90INS1_25CollectiveMainloopFwdSm90ILi2EN4cute5tupleIJNS5_1CILi1EEES8_S8_EEENS6_IJNS7_ILi64EEESA_SA_EEELi512ENS_10bfloat16_tEfNS_4arch4Sm90ELb1ELb0ELb0ELb1ELb0ELb1ELb1ELb0ELb0ELb1ELb0ELb0EEENS1_21CollectiveEpilogueFwdINS6_IJSA_NS7_ILi512EEESA_EEES9_SC_SE_Li256ELb1ELb1ELb0ELb0EEENS1_36VarlenDynamicPersistentTileSchedulerILi64ELi64ELi256ELi128ELb0ELb1ELb1ELb1ELb1ELb1EEEEEEEEEvNT_6ParamsE)
        /*0284*/ 	.word	0x00000000
.L_118:


//--------------------- .nv.compat                --------------------------
	.section	.nv.compat,"",@"SHT_CUDA_COMPAT_INFO"
	.align	4
        /*0000*/ 	.byte	0x02, 0x09, 0x01, 0x00, 0x02, 0x02, 0x01, 0x00, 0x02, 0x05, 0x05, 0x00, 0x03, 0x07, 0x01, 0x01
        /*0010*/ 	.byte	0x02, 0x03, 0x00, 0x00, 0x02, 0x06, 0x01, 0x00, 0x04, 0x0b, 0x08, 0x00, 0x09, 0x00, 0x00, 0x00
        /*0020*/ 	.byte	0x00, 0x00, 0x00, 0x00


//--------------------- .nv.info._ZN7cutlass13device_kernelIN5flash11enable_sm90INS1_16FlashAttnFwdSm90INS1_25CollectiveMainloopFwdSm90ILi2EN4cute5tupleIJNS5_1CILi1EEES8_S8_EEENS6_IJNS7_ILi64EEESA_SA_EEELi512ENS_10bfloat16_tEfNS_4arch4Sm90ELb0ELb0ELb0ELb0ELb0ELb0ELb0ELb0ELb0ELb1ELb0ELb0EEENS1_21CollectiveEpilogueFwdINS6_IJSA_NS7_ILi512EEESA_EEES9_SC_SE_Li256ELb0ELb1ELb0ELb0EEENS1_29StaticPersistentTileSchedulerILb0EEEEEEEEEvNT_6ParamsE --------------------------
	.section	.nv.info._ZN7cutlass13device_kernelIN5flash11enable_sm90INS1_16FlashAttnFwdSm90INS1_25CollectiveMainloopFwdSm90ILi2EN4cute5tupleIJNS5_1CILi1EEES8_S8_EEENS6_IJNS7_ILi64EEESA_SA_EEELi512ENS_10bfloat16_tEfNS_4arch4Sm90ELb0ELb0ELb0ELb0ELb0ELb0ELb0ELb0ELb0ELb1ELb0ELb0EEENS1_21CollectiveEpilogueFwdINS6_IJSA_NS7_ILi512EEESA_EEES9_SC_SE_Li256ELb0ELb1ELb0ELb0EEENS1_29StaticPersistentTileSchedulerILb0EEEEEEEEEvNT_6ParamsE,"",@"SHT_CUDA_INFO"
	.sectionflags	@""
	.align	4


	//----- nvinfo : EIATTR_CUDA_API_VERSION
	.align		4
        /*0000*/ 	.byte	0x04, 0x37
        /*0002*/ 	.short	(.L_120 - .L_119)
.L_119:
        /*0004*/ 	.word	0x00000082


	//----- nvinfo : EIATTR_KPARAM_INFO
	.align		4
.L_120:
        /*0008*/ 	.byte	0x04, 0x17
        /*000a*/ 	.short	(.L_122 - .L_121)
.L_121:
        /*000c*/ 	.word	0x00000000
        /*0010*/ 	.short	0x0000
        /*0012*/ 	.short	0x0000
        /*0014*/ 	.byte	0x00, 0xf0, 0x01, 0x28


	//----- nvinfo : EIATTR_SPARSE_MMA_MASK
	.align		4
.L_122:
        /*0018*/ 	.byte	0x03, 0x50
        /*001a*/ 	.short	0x0000


	//----- nvinfo : EIATTR_MAXREG_COUNT
	.align		4
        /*001c*/ 	.byte	0x03, 0x1b
        /*001e*/ 	.short	0x00a8


	//----- nvinfo : EIATTR_MERCURY_ISA_VERSION
	.align		4
        /*0020*/ 	.byte	0x03, 0x5f
        /*0022*/ 	.short	0x0101


	//----- nvinfo : EIATTR_VRC_CTA_INIT_COUNT
	.align		4
        /*0024*/ 	.byte	0x02, 0x4a
	.zero		1
	.zero		1


	//----- nvinfo : EIATTR_EXIT_INSTR_OFFSETS
	.align		4
        /*0028*/ 	.byte	0x04, 0x1c
        /*002a*/ 	.short	(.L_124 - .L_123)


	//   ....[0]....
.L_123:
        /*002c*/ 	.word	0x00000010


	//----- nvinfo : EIATTR_MAX_THREADS
	.align		4
.L_124:
        /*0030*/ 	.byte	0x04, 0x05
        /*0032*/ 	.short	(.L_126 - .L_125)
.L_125:
        /*0034*/ 	.word	0x00000180
        /*0038*/ 	.word	0x00000001
        /*003c*/ 	.word	0x00000001


	//----- nvinfo : EIATTR_CBANK_PARAM_SIZE
	.align		4
.L_126:
        /*0040*/ 	.byte	0x03, 0x19
        /*0042*/ 	.short	0x0a00


	//----- nvinfo : EIATTR_PARAM_CBANK
	.align		4
        /*0044*/ 	.byte	0x04, 0x0a
        /*0046*/ 	.short	(.L_128 - .L_127)
	.align		4
.L_127:
        /*0048*/ 	.word	index@(.nv.constant0._ZN7cutlass13device_kernelIN5flash11enable_sm90INS1_16FlashAttnFwdSm90INS1_25CollectiveMainloopFwdSm90ILi2EN4cute5tupleIJNS5_1CILi1EEES8_S8_EEENS6_IJNS7_ILi64EEESA_SA_EEELi512ENS_10bfloat16_tEfNS_4arch4Sm90ELb0ELb0ELb0ELb0ELb0ELb0ELb0ELb0ELb0ELb1ELb0ELb0EEENS1_21CollectiveEpilogueFwdINS6_IJSA_NS7_ILi512EEESA_EEES9_SC_SE_Li256ELb0ELb1ELb0ELb0EEENS1_29StaticPersistentTileSchedulerILb0EEEEEEEEEvNT_6ParamsE)
        /*004c*/ 	.short	0x0380
        /*004e*/ 	.short	0x0a00


	//----- nvinfo : EIATTR_SW_WAR
	.align		4
.L_128:
        /*0050*/ 	.byte	0x04, 0x36
        /*0052*/ 	.short	(.L_130 - .L_129)
.L_129:
        /*0054*/ 	.word	0x00000008
.L_130:


//--------------------- .nv.info._ZN7cutlass13device_kernelIN5flash11enable_sm90INS1_16FlashAttnFwdSm90INS1_25CollectiveMainloopFwdSm90ILi2EN4cute5tupleIJNS5_1CILi1EEES8_S8_EEENS6_IJNS7_ILi64EEESA_SA_EEELi512ENS_10bfloat16_tEfNS_4arch4Sm90ELb0ELb0ELb0ELb0ELb0ELb0ELb1ELb0ELb0ELb1ELb0ELb0EEENS1_21CollectiveEpilogueFwdINS6_IJSA_NS7_ILi512EEESA_EEES9_SC_SE_Li256ELb0ELb1ELb0ELb0EEENS1_29StaticPersistentTileSchedulerILb0EEEEEEEEEvNT_6ParamsE --------------------------
	.section	.nv.info._ZN7cutlass13device_kernelIN5flash11enable_sm90INS1_16FlashAttnFwdSm90INS1_25CollectiveMainloopFwdSm90ILi2EN4cute5tupleIJNS5_1CILi1EEES8_S8_EEENS6_IJNS7_ILi64EEESA_SA_EEELi512ENS_10bfloat16_tEfNS_4arch4Sm90ELb0ELb0ELb0ELb0ELb0ELb0ELb1ELb0ELb0ELb1ELb0ELb0EEENS1_21CollectiveEpilogueFwdINS6_IJSA_NS7_ILi512EEESA_EEES9_SC_SE_Li256ELb0ELb1ELb0ELb0EEENS1_29StaticPersistentTileSchedulerILb0EEEEEEEEEvNT_6ParamsE,"",@"SHT_CUDA_INFO"
	.sectionflags	@""
	.align	4


	//----- nvinfo : EIATTR_CUDA_API_VERSION
	.align		4
        /*0000*/ 	.byte	0x04, 0x37
        /*0002*/ 	.short	(.L_132 - .L_131)
.L_131:
        /*0004*/ 	.word	0x00000082


	//----- nvinfo : EIATTR_KPARAM_INFO
	.align		4
.L_132:
        /*0008*/ 	.byte	0x04, 0x17
        /*000a*/ 	.short	(.L_134 - .L_133)
.L_133:
        /*000c*/ 	.word	0x00000000
        /*0010*/ 	.short	0x0000
        /*0012*/ 	.short	0x0000
        /*0014*/ 	.byte	0x00, 0xf0, 0x01, 0x2c


	//----- nvinfo : EIATTR_SPARSE_MMA_MASK
	.align		4
.L_134:
        /*0018*/ 	.byte	0x03, 0x50
        /*001a*/ 	.short	0x0000


	//----- nvinfo : EIATTR_MAXREG_COUNT
	.align		4
        /*001c*/ 	.byte	0x03, 0x1b
        /*001e*/ 	.short	0x00a8


	//----- nvinfo : EIATTR_MERCURY_ISA_VERSION
	.align		4
        /*0020*/ 	.byte	0x03, 0x5f
        /*0022*/ 	.short	0x0101


	//----- nvinfo : EIATTR_VRC_CTA_INIT_COUNT
	.align		4
        /*0024*/ 	.byte	0x02, 0x4a
	.zero		1
	.zero		1


	//----- nvinfo : EIATTR_EXIT_INSTR_OFFSETS
	.align		4
        /*0028*/ 	.byte	0x04, 0x1c
        /*002a*/ 	.short	(.L_136 - .L_135)


	//   ....[0]....
.L_135:
        /*002c*/ 	.word	0x00000010


	//----- nvinfo : EIATTR_MAX_THREADS
	.align		4
.L_136:
        /*0030*/ 	.byte	0x04, 0x05
        /*0032*/ 	.short	(.L_138 - .L_137)
.L_137:
        /*0034*/ 	.word	0x00000180
        /*0038*/ 	.word	0x00000001
        /*003c*/ 	.word	0x00000001


	//----- nvinfo : EIATTR_CBANK_PARAM_SIZE
	.align		4
.L_138:
        /*0040*/ 	.byte	0x03, 0x19
        /*0042*/ 	.short	0x0b00


	//----- nvinfo : EIATTR_PARAM_CBANK
	.align		4
        /*0044*/ 	.byte	0x04, 0x0a
        /*0046*/ 	.short	(.L_140 - .L_139)
	.align		4
.L_139:
        /*0048*/ 	.word	index@(.nv.constant0._ZN7cutlass13device_kernelIN5flash11enable_sm90INS1_16FlashAttnFwdSm90INS1_25CollectiveMainloopFwdSm90ILi2EN4cute5tupleIJNS5_1CILi1EEES8_S8_EEENS6_IJNS7_ILi64EEESA_SA_EEELi512ENS_10bfloat16_tEfNS_4arch4Sm90ELb0ELb0ELb0ELb0ELb0ELb0ELb1ELb0ELb0ELb1ELb0ELb0EEENS1_21CollectiveEpilogueFwdINS6_IJSA_NS7_ILi512EEESA_EEES9_SC_SE_Li256ELb0ELb1ELb0ELb0EEENS1_29StaticPersistentTileSchedulerILb0EEEEEEEEEvNT_6ParamsE)
        /*004c*/ 	.short	0x0380
        /*004e*/ 	.short	0x0b00


	//----- nvinfo : EIATTR_SW_WAR
	.align		4
.L_140:
        /*0050*/ 	.byte	0x04, 0x36
        /*0052*/ 	.short	(.L_142 - .L_141)
.L_141:
        /*0054*/ 	.word	0x00000008
.L_142:


//--------------------- .nv.info._ZN7cutlass13device_kernelIN5flash11enable_sm90INS1_16FlashAttnFwdSm90INS1_25CollectiveMainloopFwdSm90ILi2EN4cute5tupleIJNS5_1CILi1EEES8_S8_EEENS6_IJNS7_ILi64EEESA_SA_EEELi512ENS_10bfloat16_tEfNS_4arch4Sm90ELb0ELb0ELb0ELb1ELb0ELb0ELb0ELb0ELb0ELb1ELb0ELb0EEENS1_21CollectiveEpilogueFwdINS6_IJSA_NS7_ILi512EEESA_EEES9_SC_SE_Li256ELb1ELb1ELb0ELb0EEENS1_36VarlenDynamicPersistentTileSchedulerILi64ELi64ELi256ELi128ELb0ELb1ELb1ELb0ELb1ELb1EEEEEEEEEvNT_6ParamsE --------------------------
	.section	.nv.info._ZN7cutlass13device_kernelIN5flash11enable_sm90INS1_16FlashAttnFwdSm90INS1_25CollectiveMainloopFwdSm90ILi2EN4cute5tupleIJNS5_1CILi1EEES8_S8_EEENS6_IJNS7_ILi64EEESA_SA_EEELi512ENS_10bfloat16_tEfNS_4arch4Sm90ELb0ELb0ELb0ELb1ELb0ELb0ELb0ELb0ELb0ELb1ELb0ELb0EEENS1_21CollectiveEpilogueFwdINS6_IJSA_NS7_ILi512EEESA_EEES9_SC_SE_Li256ELb1ELb1ELb0ELb0EEENS1_36VarlenDynamicPersistentTileSchedulerILi64ELi64ELi256ELi128ELb0ELb1ELb1ELb0ELb1ELb1EEEEEEEEEvNT_6ParamsE,"",@"SHT_CUDA_INFO"
	.sectionflags	@""
	.align	4


	//----- nvinfo : EIATTR_CUDA_API_VERSION
	.align		4
        /*0000*/ 	.byte	0x04, 0x37
        /*0002*/ 	.short	(.L_144 - .L_143)
.L_143:
        /*0004*/ 	.word	0x00000082


	//----- nvinfo : EIATTR_KPARAM_INFO
	.align		4
.L_144:
        /*0008*/ 	.byte	0x04, 0x17
        /*000a*/ 	.short	(.L_146 - .L_145)
.L_145:
        /*000c*/ 	.word	0x00000000
        /*0010*/ 	.short	0x0000
        /*0012*/ 	.short	0x0000
        /*0014*/ 	.byte	0x00, 0xf0, 0x01, 0x2a


	//----- nvinfo : EIATTR_SPARSE_MMA_MASK
	.align		4
.L_146:
        /*0018*/ 	.byte	0x03, 0x50
        /*001a*/ 	.short	0x0000


	//----- nvinfo : EIATTR_MAXREG_COUNT
	.align		4
        /*001c*/ 	.byte	0x03, 0x1b
        /*001e*/ 	.short	0x00a8


	//----- nvinfo : EIATTR_MERCURY_ISA_VERSION
	.align		4
        /*0020*/ 	.byte	0x03, 0x5f
        /*0022*/ 	.short	0x0101


	//----- nvinfo : EIATTR_VRC_CTA_INIT_COUNT
	.align		4
        /*0024*/ 	.byte	0x02, 0x4a
	.zero		1
	.zero		1


	//----- nvinfo : EIATTR_EXIT_INSTR_OFFSETS
	.align		4
        /*0028*/ 	.byte	0x04, 0x1c
        /*002a*/ 	.short	(.L_148 - .L_147)


	//   ....[0]....
.L_147:
        /*002c*/ 	.word	0x00000010


	//----- nvinfo : EIATTR_MAX_THREADS
	.align		4
.L_148:
        /*0030*/ 	.byte	0x04, 0x05
        /*0032*/ 	.short	(.L_150 - .L_149)
.L_149:
        /*0034*/ 	.word	0x00000180
        /*0038*/ 	.word	0x00000001
        /*003c*/ 	.word	0x00000001


	//----- nvinfo : EIATTR_CBANK_PARAM_SIZE
	.align		4
.L_150:
        /*0040*/ 	.byte	0x03, 0x19
        /*0042*/ 	.short	0x0a80


	//----- nvinfo : EIATTR_PARAM_CBANK
	.align		4
        /*0044*/ 	.byte	0x04, 0x0a
        /*0046*/ 	.short	(.L_152 - .L_151)
	.align		4
.L_151:
        /*0048*/ 	.word	index@(.nv.constant0._ZN7cutlass13device_kernelIN5flash11enable_sm90INS1_16FlashAttnFwdSm90INS1_25CollectiveMainloopFwdSm90ILi2EN4cute5tupleIJNS5_1CILi1EEES8_S8_EEENS6_IJNS7_ILi64EEESA_SA_EEELi512ENS_10bfloat16_tEfNS_4arch4Sm90ELb0ELb0ELb0ELb1ELb0ELb0ELb0ELb0ELb0ELb1ELb0ELb0EEENS1_21CollectiveEpilogueFwdINS6_IJSA_NS7_ILi512EEESA_EEES9_SC_SE_Li256ELb1ELb1ELb0ELb0EEENS1_36VarlenDynamicPersistentTileSchedulerILi64ELi64ELi256ELi128ELb0ELb1ELb1ELb0ELb1ELb1EEEEEEEEEvNT_6ParamsE)
        /*004c*/ 	.short	0x0380
        /*004e*/ 	.short	0x0a80


	//----- nvinfo : EIATTR_SW_WAR
	.align		4
.L_152:
        /*0050*/ 	.byte	0x04, 0x36
        /*0052*/ 	.short	(.L_154 - .L_153)
.L_153:
        /*0054*/ 	.word	0x00000008
.L_154:


//--------------------- .nv.info._ZN7cutlass13device_kernelIN5flash11enable_sm90INS1_16FlashAttnFwdSm90INS1_25CollectiveMainloopFwdSm90ILi2EN4cute5tupleIJNS5_1CILi1EEES8_S8_EEENS6_IJNS7_ILi64EEESA_SA_EEELi512ENS_10bfloat16_tEfNS_4arch4Sm90ELb0ELb0ELb0ELb1ELb0ELb1ELb0ELb0ELb0ELb1ELb0ELb0EEENS1_21CollectiveEpilogueFwdINS6_IJSA_NS7_ILi512EEESA_EEES9_SC_SE_Li256ELb1ELb1ELb0ELb0EEENS1_36VarlenDynamicPersistentTileSchedulerILi64ELi64ELi256ELi128ELb0ELb1ELb1ELb0ELb1ELb1EEEEEEEEEvNT_6ParamsE --------------------------
	.section	.nv.info._ZN7cutlass13device_kernelIN5flash11enable_sm90INS1_16FlashAttnFwdSm90INS1_25CollectiveMainloopFwdSm90ILi2EN4cute5tupleIJNS5_1CILi1EEES8_S8_EEENS6_IJNS7_ILi64EEESA_SA_EEELi512ENS_10bfloat16_tEfNS_4arch4Sm90ELb0ELb0ELb0ELb1ELb0ELb1ELb0ELb0ELb0ELb1ELb0ELb0EEENS1_21CollectiveEpilogueFwdINS6_IJSA_NS7_ILi512EEESA_EEES9_SC_SE_Li256ELb1ELb1ELb0ELb0EEENS1_36VarlenDynamicPersistentTileSchedulerILi64ELi64ELi256ELi128ELb0ELb1ELb1ELb0ELb1ELb1EEEEEEEEEvNT_6ParamsE,"",@"SHT_CUDA_INFO"
	.sectionflags	@""
	.align	4


	//----- nvinfo : EIATTR_CUDA_API_VERSION
	.align		4
        /*0000*/ 	.byte	0x04, 0x37
        /*0002*/ 	.short	(.L_156 - .L_155)
.L_155:
        /*0004*/ 	.word	0x00000082


	//----- nvinfo : EIATTR_KPARAM_INFO
	.align		4
.L_156:
        /*0008*/ 	.byte	0x04, 0x17
        /*000a*/ 	.short	(.L_158 - .L_157)
.L_157:
        /*000c*/ 	.word	0x00000000
        /*0010*/ 	.short	0x0000
        /*0012*/ 	.short	0x0000
        /*0014*/ 	.byte	0x00, 0xf0, 0x01, 0x2a


	//----- nvinfo : EIATTR_SPARSE_MMA_MASK
	.align		4
.L_158:
        /*0018*/ 	.byte	0x03, 0x50
        /*001a*/ 	.short	0x0000


	//----- nvinfo : EIATTR_MAXREG_COUNT
	.align		4
        /*001c*/ 	.byte	0x03, 0x1b
        /*001e*/ 	.short	0x00a8


	//----- nvinfo : EIATTR_MERCURY_ISA_VERSION
	.align		4
        /*0020*/ 	.byte	0x03, 0x5f
        /*0022*/ 	.short	0x0101


	//----- nvinfo : EIATTR_VRC_CTA_INIT_COUNT
	.align		4
        /*0024*/ 	.byte	0x02, 0x4a
	.zero		1
	.zero		1


	//----- nvinfo : EIATTR_EXIT_INSTR_OFFSETS
	.align		4
        /*0028*/ 	.byte	0x04, 0x1c
        /*002a*/ 	.short	(.L_160 - .L_159)


	//   ....[0]....
.L_159:
        /*002c*/ 	.word	0x00000010


	//----- nvinfo : EIATTR_MAX_THREADS
	.align		4
.L_160:
        /*0030*/ 	.byte	0x04, 0x05
        /*0032*/ 	.short	(.L_162 - .L_161)
.L_161:
        /*0034*/ 	.word	0x00000180
        /*0038*/ 	.word	0x00000001
        /*003c*/ 	.word	0x00000001


	//----- nvinfo : EIATTR_CBANK_PARAM_SIZE
	.align		4
.L_162:
        /*0040*/ 	.byte	0x03, 0x19
        /*0042*/ 	.short	0x0a80


	//----- nvinfo : EIATTR_PARAM_CBANK
	.align		4
        /*0044*/ 	.byte	0x04, 0x0a
        /*0046*/ 	.short	(.L_164 - .L_163)
	.align		4
.L_163:
        /*0048*/ 	.word	index@(.nv.constant0._ZN7cutlass13device_kernelIN5flash11enable_sm90INS1_16FlashAttnFwdSm90INS1_25CollectiveMainloopFwdSm90ILi2EN4cute5tupleIJNS5_1CILi1EEES8_S8_EEENS6_IJNS7_ILi64EEESA_SA_EEELi512ENS_10bfloat16_tEfNS_4arch4Sm90ELb0ELb0ELb0ELb1ELb0ELb1ELb0ELb0ELb0ELb1ELb0ELb0EEENS1_21CollectiveEpilogueFwdINS6_IJSA_NS7_ILi512EEESA_EEES9_SC_SE_Li256ELb1ELb1ELb0ELb0EEENS1_36VarlenDynamicPersistentTileSchedulerILi64ELi64ELi256ELi128ELb0ELb1ELb1ELb0ELb1ELb1EEEEEEEEEvNT_6ParamsE)
        /*004c*/ 	.short	0x0380
        /*004e*/ 	.short	0x0a80


	//----- nvinfo : EIATTR_SW_WAR
	.align		4
.L_164:
        /*0050*/ 	.byte	0x04, 0x36
        /*0052*/ 	.short	(.L_166 - .L_165)
.L_165:
        /*0054*/ 	.word	0x00000008
.L_166:


//--------------------- .nv.info._ZN7cutlass13device_kernelIN5flash11enable_sm90INS1_16FlashAttnFwdSm90INS1_25CollectiveMainloopFwdSm90ILi2EN4cute5tupleIJNS5_1CILi1EEES8_S8_EEENS6_IJNS7_ILi64EEESA_SA_EEELi512ENS_10bfloat16_tEfNS_4arch4Sm90ELb0ELb0ELb0ELb1ELb0ELb0ELb1ELb0ELb0ELb1ELb0ELb0EEENS1_21CollectiveEpilogueFwdINS6_IJSA_NS7_ILi512EEESA_EEES9_SC_SE_Li256ELb1ELb1ELb0ELb0EEENS1_36VarlenDynamicPersistentTileSchedulerILi64ELi64ELi256ELi128ELb0ELb1ELb1ELb0ELb1ELb1EEEEEEEEEvNT_6ParamsE --------------------------
	.section	.nv.info._ZN7cutlass13device_kernelIN5flash11enable_sm90INS1_16FlashAttnFwdSm90INS1_25CollectiveMainloopFwdSm90ILi2EN4cute5tupleIJNS5_1CILi1EEES8_S8_EEENS6_IJNS7_ILi64EEESA_SA_EEELi512ENS_10bfloat16_tEfNS_4arch4Sm90ELb0ELb0ELb0ELb1ELb0ELb0ELb1ELb0ELb0ELb1ELb0ELb0EEENS1_21CollectiveEpilogueFwdINS6_IJSA_NS7_ILi512EEESA_EEES9_SC_SE_Li256ELb1ELb1ELb0ELb0EEENS1_36VarlenDynamicPersistentTileSchedulerILi64ELi64ELi256ELi128ELb0ELb1ELb1ELb0ELb1ELb1EEEEEEEEEvNT_6ParamsE,"",@"SHT_CUDA_INFO"
	.sectionflags	@""
	.align	4


	//----- nvinfo : EIATTR_CUDA_API_VERSION
	.align		4
        /*0000*/ 	.byte	0x04, 0x37
        /*0002*/ 	.short	(.L_168 - .L_167)
.L_167:
        /*0004*/ 	.word	0x00000082


	//----- nvinfo : EIATTR_KPARAM_INFO
	.align		4
.L_168:
        /*0008*/ 	.byte	0x04, 0x17
        /*000a*/ 	.short	(.L_170 - .L_169)
.L_169:
        /*000c*/ 	.word	0x00000000
        /*0010*/ 	.short	0x0000
        /*0012*/ 	.short	0x0000
        /*0014*/ 	.byte	0x00, 0xf0, 0x01, 0x2e


	//----- nvinfo : EIATTR_SPARSE_MMA_MASK
	.align		4
.L_170:
        /*0018*/ 	.byte	0x03, 0x50
        /*001a*/ 	.short	0x0000


	//----- nvinfo : EIATTR_MAXREG_COUNT
	.align		4
        /*001c*/ 	.byte	0x03, 0x1b
        /*001e*/ 	.short	0x00a8


	//----- nvinfo : EIATTR_MERCURY_ISA_VERSION
	.align		4
        /*0020*/ 	.byte	0x03, 0x5f
        /*0022*/ 	.short	0x0101


	//----- nvinfo : EIATTR_VRC_CTA_INIT_COUNT
	.align		4
        /*0024*/ 	.byte	0x02, 0x4a
	.zero		1
	.zero		1


	//----- nvinfo : EIATTR_EXIT_INSTR_OFFSETS
	.align		4
        /*0028*/ 	.byte	0x04, 0x1c
        /*002a*/ 	.short	(.L_172 - .L_171)


	//   ....[0]....
.L_171:
        /*002c*/ 	.word	0x00000010


	//----- nvinfo : EIATTR_MAX_THREADS
	.align		4
.L_172:
        /*0030*/ 	.byte	0x04, 0x05
        /*0032*/ 	.short	(.L_174 - .L_173)
.L_173:
        /*0034*/ 	.word	0x00000180
        /*0038*/ 	.word	0x00000001
        /*003c*/ 	.word	0x00000001


	//----- nvinfo : EIATTR_CBANK_PARAM_SIZE
	.align		4
.L_174:
        /*0040*/ 	.byte	0x03, 0x19
        /*0042*/ 	.short	0x0b80


	//----- nvinfo : EIATTR_PARAM_CBANK
	.align		4
        /*0044*/ 	.byte	0x04, 0x0a
        /*0046*/ 	.short	(.L_176 - .L_175)
	.align		4
.L_175:
        /*0048*/ 	.word	index@(.nv.constant0._ZN7cutlass13device_kernelIN5flash11enable_sm90INS1_16FlashAttnFwdSm90INS1_25CollectiveMainloopFwdSm90ILi2EN4cute5tupleIJNS5_1CILi1EEES8_S8_EEENS6_IJNS7_ILi64EEESA_SA_EEELi512ENS_10bfloat16_tEfNS_4arch4Sm90ELb0ELb0ELb0ELb1ELb0ELb0ELb1ELb0ELb0ELb1ELb0ELb0EEENS1_21CollectiveEpilogueFwdINS6_IJSA_NS7_ILi512EEESA_EEES9_SC_SE_Li256ELb1ELb1ELb0ELb0EEENS1_36VarlenDynamicPersistentTileSchedulerILi64ELi64ELi256ELi128ELb0ELb1ELb1ELb0ELb1ELb1EEEEEEEEEvNT_6ParamsE)
        /*004c*/ 	.short	0x0380
        /*004e*/ 	.short	0x0b80


	//----- nvinfo : EIATTR_SW_WAR
	.align		4
.L_176:
        /*0050*/ 	.byte	0x04, 0x36
        /*0052*/ 	.short	(.L_178 - .L_177)
.L_177:
        /*0054*/ 	.word	0x00000008
.L_178:


//--------------------- .nv.info._ZN7cutlass13device_kernelIN5flash11enable_sm90INS1_16FlashAttnFwdSm90INS1_25CollectiveMainloopFwdSm90ILi2EN4cute5tupleIJNS5_1CILi1EEES8_S8_EEENS6_IJNS7_ILi64EEESA_SA_EEELi512ENS_10bfloat16_tEfNS_4arch4Sm90ELb0ELb0ELb0ELb1ELb0ELb1ELb1ELb0ELb0ELb1ELb0ELb0EEENS1_21CollectiveEpilogueFwdINS6_IJSA_NS7_ILi512EEESA_EEES9_SC_SE_Li256ELb1ELb1ELb0ELb0EEENS1_36VarlenDynamicPersistentTileSchedulerILi64ELi64ELi256ELi128ELb0ELb1ELb1ELb0ELb1ELb1EEEEEEEEEvNT_6ParamsE --------------------------
	.section	.nv.info._ZN7cutlass13device_kernelIN5flash11enable_sm90INS1_16FlashAttnFwdSm90INS1_25CollectiveMainloopFwdSm90ILi2EN4cute5tupleIJNS5_1CILi1EEES8_S8_EEENS6_IJNS7_ILi64EEESA_SA_EEELi512ENS_10bfloat16_tEfNS_4arch4Sm90ELb0ELb0ELb0ELb1ELb0ELb1ELb1ELb0ELb0ELb1ELb0ELb0EEENS1_21CollectiveEpilogueFwdINS6_IJSA_NS7_ILi512EEESA_EEES9_SC_SE_Li256ELb1ELb1ELb0ELb0EEENS1_36VarlenDynamicPersistentTileSchedulerILi64ELi64ELi256ELi128ELb0ELb1ELb1ELb0ELb1ELb1EEEEEEEEEvNT_6ParamsE,"",@"SHT_CUDA_INFO"
	.sectionflags	@""
	.align	4


	//----- nvinfo : EIATTR_CUDA_API_VERSION
	.align		4
        /*0000*/ 	.byte	0x04, 0x37
        /*0002*/ 	.short	(.L_180 - .L_179)
.L_179:
        /*0004*/ 	.word	0x00000082


	//----- nvinfo : EIATTR_KPARAM_INFO
	.align		4
.L_180:
        /*0008*/ 	.byte	0x04, 0x17
        /*000a*/ 	.short	(.L_182 - .L_181)
.L_181:
        /*000c*/ 	.word	0x00000000
        /*0010*/ 	.short	0x0000
        /*0012*/ 	.short	0x0000
        /*0014*/ 	.byte	0x00, 0xf0, 0x01, 0x2e


	//----- nvinfo : EIATTR_SPARSE_MMA_MASK
	.align		4
.L_182:
        /*0018*/ 	.byte	0x03, 0x50
        /*001a*/ 	.short	0x0000


	//----- nvinfo : EIATTR_MAXREG_COUNT
	.align		4
        /*001c*/ 	.byte	0x03, 0x1b
        /*001e*/ 	.short	0x00a8


	//----- nvinfo : EIATTR_MERCURY_ISA_VERSION
	.align		4
        /*0020*/ 	.byte	0x03, 0x5f
        /*0022*/ 	.short	0x0101


	//----- nvinfo : EIATTR_VRC_CTA_INIT_COUNT
	.align		4
        /*0024*/ 	.byte	0x02, 0x4a
	.zero		1
	.zero		1


	//----- nvinfo : EIATTR_EXIT_INSTR_OFFSETS
	.align		4
        /*0028*/ 	.byte	0x04, 0x1c
        /*002a*/ 	.short	(.L_184 - .L_183)


	//   ....[0]....
.L_183:
        /*002c*/ 	.word	0x00000010


	//----- nvinfo : EIATTR_MAX_THREADS
	.align		4
.L_184:
        /*0030*/ 	.byte	0x04, 0x05
        /*0032*/ 	.short	(.L_186 - .L_185)
.L_185:
        /*0034*/ 	.word	0x00000180
        /*0038*/ 	.word	0x00000001
        /*003c*/ 	.word	0x00000001


	//----- nvinfo : EIATTR_CBANK_PARAM_SIZE
	.align		4
.L_186:
        /*0040*/ 	.byte	0x03, 0x19
        /*0042*/ 	.short	0x0b80


	//----- nvinfo : EIATTR_PARAM_CBANK
	.align		4
        /*0044*/ 	.byte	0x04, 0x0a
        /*0046*/ 	.short	(.L_188 - .L_187)
	.align		4
.L_187:
        /*0048*/ 	.word	index@(.nv.constant0._ZN7cutlass13device_kernelIN5flash11enable_sm90INS1_16FlashAttnFwdSm90INS1_25CollectiveMainloopFwdSm90ILi2EN4cute5tupleIJNS5_1CILi1EEES8_S8_EEENS6_IJNS7_ILi64EEESA_SA_EEELi512ENS_10bfloat16_tEfNS_4arch4Sm90ELb0ELb0ELb0ELb1ELb0ELb1ELb1ELb0ELb0ELb1ELb0ELb0EEENS1_21CollectiveEpilogueFwdINS6_IJSA_NS7_ILi512EEESA_EEES9_SC_SE_Li256ELb1ELb1ELb0ELb0EEENS1_36VarlenDynamicPersistentTileSchedulerILi64ELi64ELi256ELi128ELb0ELb1ELb1ELb0ELb1ELb1EEEEEEEEEvNT_6ParamsE)
        /*004c*/ 	.short	0x0380
        /*004e*/ 	.short	0x0b80


	//----- nvinfo : EIATTR_SW_WAR
	.align		4
.L_188:
        /*0050*/ 	.byte	0x04, 0x36
        /*0052*/ 	.short	(.L_190 - .L_189)
.L_189:
        /*0054*/ 	.word	0x00000008
.L_190:


//--------------------- .nv.info._ZN7cutlass13device_kernelIN5flash11enable_sm90INS1_16FlashAttnFwdSm90INS1_25CollectiveMainloopFwdSm90ILi2EN4cute5tupleIJNS5_1CILi1EEES8_S8_EEENS6_IJNS7_ILi64EEESA_SA_EEELi512ENS_10bfloat16_tEfNS_4arch4Sm90ELb0ELb1ELb0ELb0ELb0ELb0ELb0ELb0ELb0ELb1ELb0ELb0EEENS1_21CollectiveEpilogueFwdINS6_IJSA_NS7_ILi512EEESA_EEES9_SC_SE_Li256ELb0ELb1ELb0ELb0EEENS1_30DynamicPersistentTileSchedulerILi256ELi128ELb0ELb1ELb1EEEEEEEEEvNT_6ParamsE --------------------------
	.section	.nv.info._ZN7cutlass13device_kernelIN5flash11enable_sm90INS1_16FlashAttnFwdSm90INS1_25CollectiveMainloopFwdSm90ILi2EN4cute5tupleIJNS5_1CILi1EEES8_S8_EEENS6_IJNS7_ILi64EEESA_SA_EEELi512ENS_10bfloat16_tEfNS_4arch4Sm90ELb0ELb1ELb0ELb0ELb0ELb0ELb0ELb0ELb0ELb1ELb0ELb0EEENS1_21CollectiveEpilogueFwdINS6_IJSA_NS7_ILi512EEESA_EEES9_SC_SE_Li256ELb0ELb1ELb0ELb0EEENS1_30DynamicPersistentTileSchedulerILi256ELi128ELb0ELb1ELb1EEEEEEEEEvNT_6ParamsE,"",@"SHT_CUDA_INFO"
	.sectionflags	@""
	.align	4


	//----- nvinfo : EIATTR_CUDA_API_VERSION
	.align		4
        /*0000*/ 	.byte	0x04, 0x37
        /*0002*/ 	.short	(.L_192 - .L_191)
.L_191:
        /*0004*/ 	.word	0x00000082


	//----- nvinfo : EIATTR_KPARAM_INFO
	.align		4
.L_192:
        /*0008*/ 	.byte	0x04, 0x17
        /*000a*/ 	.short	(.L_194 - .L_193)
.L_193:
        /*000c*/ 	.word	0x00000000
        /*0010*/ 	.short	0x0000
        /*0012*/ 	.short	0x0000
        /*0014*/ 	.byte	0x00, 0xf0, 0x01, 0x2a


	//----- nvinfo : EIATTR_SPARSE_MMA_MASK
	.align		4
.L_194:
        /*0018*/ 	.byte	0x03, 0x50
        /*001a*/ 	.short	0x0000


	//----- nvinfo : EIATTR_MAXREG_COUNT
	.align		4
        /*001c*/ 	.byte	0x03, 0x1b
        /*001e*/ 	.short	0x00a8


	//----- nvinfo : EIATTR_MERCURY_ISA_VERSION
	.align		4
        /*0020*/ 	.byte	0x03, 0x5f
        /*0022*/ 	.short	0x0101


	//----- nvinfo : EIATTR_VRC_CTA_INIT_COUNT
	.align		4
        /*0024*/ 	.byte	0x02, 0x4a
	.zero		1
	.zero		1


	//----- nvinfo : EIATTR_EXIT_INSTR_OFFSETS
	.align		4
        /*0028*/ 	.byte	0x04, 0x1c
        /*002a*/ 	.short	(.L_196 - .L_195)


	//   ....[0]....
.L_195:
        /*002c*/ 	.word	0x00000010


	//----- nvinfo : EIATTR_MAX_THREADS
	.align		4
.L_196:
        /*0030*/ 	.byte	0x04, 0x05
        /*0032*/ 	.short	(.L_198 - .L_197)
.L_197:
        /*0034*/ 	.word	0x00000180
        /*0038*/ 	.word	0x00000001
        /*003c*/ 	.word	0x00000001


	//----- nvinfo : EIATTR_CBANK_PARAM_SIZE
	.align		4
.L_198:
        /*0040*/ 	.byte	0x03, 0x19
        /*0042*/ 	.short	0x0a80


	//----- nvinfo : EIATTR_PARAM_CBANK
	.align		4
        /*0044*/ 	.byte	0x04, 0x0a
        /*0046*/ 	.short	(.L_200 - .L_199)
	.align		4
.L_199:
        /*0048*/ 	.word	index@(.nv.constant0._ZN7cutlass13device_kernelIN5flash11enable_sm90INS1_16FlashAttnFwdSm90INS1_25CollectiveMainloopFwdSm90ILi2EN4cute5tupleIJNS5_1CILi1EEES8_S8_EEENS6_IJNS7_ILi64EEESA_SA_EEELi512ENS_10bfloat16_tEfNS_4arch4Sm90ELb0ELb1ELb0ELb0ELb0ELb0ELb0ELb0ELb0ELb1ELb0ELb0EEENS1_21CollectiveEpilogueFwdINS6_IJSA_NS7_ILi512EEESA_EEES9_SC_SE_Li256ELb0ELb1ELb0ELb0EEENS1_30DynamicPersistentTileSchedulerILi256ELi128ELb0ELb1ELb1EEEEEEEEEvNT_6ParamsE)
        /*004c*/ 	.short	0x0380
        /*004e*/ 	.short	0x0a80


	//----- nvinfo : EIATTR_SW_WAR
	.align		4
.L_200:
        /*0050*/ 	.byte	0x04, 0x36
        /*0052*/ 	.short	(.L_202 - .L_201)
.L_201:
        /*0054*/ 	.word	0x00000008
.L_202:


//--------------------- .nv.info._ZN7cutlass13device_kernelIN5flash11enable_sm90INS1_16FlashAttnFwdSm90INS1_25CollectiveMainloopFwdSm90ILi2EN4cute5tupleIJNS5_1CILi1EEES8_S8_EEENS6_IJNS7_ILi64EEESA_SA_EEELi512ENS_10bfloat16_tEfNS_4arch4Sm90ELb0ELb1ELb0ELb0ELb0ELb0ELb1ELb0ELb0ELb1ELb0ELb0EEENS1_21CollectiveEpilogueFwdINS6_IJSA_NS7_ILi512EEESA_EEES9_SC_SE_Li256ELb0ELb1ELb0ELb0EEENS1_30DynamicPersistentTileSchedulerILi256ELi128ELb0ELb1ELb1EEEEEEEEEvNT_6ParamsE --------------------------
	.section	.nv.info._ZN7cutlass13device_kernelIN5flash11enable_sm90INS1_16FlashAttnFwdSm90INS1_25CollectiveMainloopFwdSm90ILi2EN4cute5tupleIJNS5_1CILi1EEES8_S8_EEENS6_IJNS7_ILi64EEESA_SA_EEELi512ENS_10bfloat16_tEfNS_4arch4Sm90ELb0ELb1ELb0ELb0ELb0ELb0ELb1ELb0ELb0ELb1ELb0ELb0EEENS1_21CollectiveEpilogueFwdINS6_IJSA_NS7_ILi512EEESA_EEES9_SC_SE_Li256ELb0ELb1ELb0ELb0EEENS1_30DynamicPersistentTileSchedulerILi256ELi128ELb0ELb1ELb1EEEEEEEEEvNT_6ParamsE,"",@"SHT_CUDA_INFO"
	.sectionflags	@""
	.align	4


	//----- nvinfo : EIATTR_CUDA_API_VERSION
	.align		4
        /*0000*/ 	.byte	0x04, 0x37
        /*0002*/ 	.short	(.L_204 - .L_203)
.L_203:
        /*0004*/ 	.word	0x00000082


	//----- nvinfo : EIATTR_KPARAM_INFO
	.align		4
.L_204:
        /*0008*/ 	.byte	0x04, 0x17
        /*000a*/ 	.short	(.L_206 - .L_205)
.L_205:
        /*000c*/ 	.word	0x00000000
        /*0010*/ 	.short	0x0000
        /*0012*/ 	.short	0x0000
        /*0014*/ 	.byte	0x00, 0xf0, 0x01, 0x2e


	//----- nvinfo : EIATTR_SPARSE_MMA_MASK
	.align		4
.L_206:
        /*0018*/ 	.byte	0x03, 0x50
        /*001a*/ 	.short	0x0000


	//----- nvinfo : EIATTR_MAXREG_COUNT
	.align		4
        /*001c*/ 	.byte	0x03, 0x1b
        /*001e*/ 	.short	0x00a8


	//----- nvinfo : EIATTR_MERCURY_ISA_VERSION
	.align		4
        /*0020*/ 	.byte	0x03, 0x5f
        /*0022*/ 	.short	0x0101


	//----- nvinfo : EIATTR_VRC_CTA_INIT_COUNT
	.align		4
        /*0024*/ 	.byte	0x02, 0x4a
	.zero		1
	.zero		1


	//----- nvinfo : EIATTR_EXIT_INSTR_OFFSETS
	.align		4
        /*0028*/ 	.byte	0x04, 0x1c
        /*002a*/ 	.short	(.L_208 - .L_207)


	//   ....[0]....
.L_207:
        /*002c*/ 	.word	0x00000010


	//----- nvinfo : EIATTR_MAX_THREADS
	.align		4
.L_208:
        /*0030*/ 	.byte	0x04, 0x05
        /*0032*/ 	.short	(.L_210 - .L_209)
.L_209:
        /*0034*/ 	.word	0x00000180
        /*0038*/ 	.word	0x00000001
        /*003c*/ 	.word	0x00000001


	//----- nvinfo : EIATTR_CBANK_PARAM_SIZE
	.align		4
.L_210:
        /*0040*/ 	.byte	0x03, 0x19
        /*0042*/ 	.short	0x0b80


	//----- nvinfo : EIATTR_PARAM_CBANK
	.align		4
        /*0044*/ 	.byte	0x04, 0x0a
        /*0046*/ 	.short	(.L_212 - .L_211)
	.align		4
.L_211:
        /*0048*/ 	.word	index@(.nv.constant0._ZN7cutlass13device_kernelIN5flash11enable_sm90INS1_16FlashAttnFwdSm90INS1_25CollectiveMainloopFwdSm90ILi2EN4cute5tupleIJNS5_1CILi1EEES8_S8_EEENS6_IJNS7_ILi64EEESA_SA_EEELi512ENS_10bfloat16_tEfNS_4arch4Sm90ELb0ELb1ELb0ELb0ELb0ELb0ELb1ELb0ELb0ELb1ELb0ELb0EEENS1_21CollectiveEpilogueFwdINS6_IJSA_NS7_ILi512EEESA_EEES9_SC_SE_Li256ELb0ELb1ELb0ELb0EEENS1_30DynamicPersistentTileSchedulerILi256ELi128ELb0ELb1ELb1EEEEEEEEEvNT_6ParamsE)
        /*004c*/ 	.short	0x0380
        /*004e*/ 	.short	0x0b80


	//----- nvinfo : EIATTR_SW_WAR
	.align		4
.L_212:
        /*0050*/ 	.byte	0x04, 0x36
        /*0052*/ 	.short	(.L_214 - .L_213)
.L_213:
        /*0054*/ 	.word	0x00000008
.L_214:


//--------------------- .nv.info._ZN7cutlass13device_kernelIN5flash11enable_sm90INS1_16FlashAttnFwdSm90INS1_25CollectiveMainloopFwdSm90ILi2EN4cute5tupleIJNS5_1CILi1EEES8_S8_EEENS6_IJNS7_ILi64EEESA_SA_EEELi512ENS_10bfloat16_tEfNS_4arch4Sm90ELb0ELb1ELb0ELb1ELb0ELb0ELb0ELb0ELb0ELb1ELb0ELb0EEENS1_21CollectiveEpilogueFwdINS6_IJSA_NS7_ILi512EEESA_EEES9_SC_SE_Li256ELb1ELb1ELb0ELb0EEENS1_36VarlenDynamicPersistentTileSchedulerILi64ELi64ELi256ELi128ELb0ELb1ELb1ELb1ELb0ELb1EEEEEEEEEvNT_6ParamsE --------------------------
	.section	.nv.info._ZN7cutlass13device_kernelIN5flash11enable_sm90INS1_16FlashAttnFwdSm90INS1_25CollectiveMainloopFwdSm90ILi2EN4cute5tupleIJNS5_1CILi1EEES8_S8_EEENS6_IJNS7_ILi64EEESA_SA_EEELi512ENS_10bfloat16_tEfNS_4arch4Sm90ELb0ELb1ELb0ELb1ELb0ELb0ELb0ELb0ELb0ELb1ELb0ELb0EEENS1_21CollectiveEpilogueFwdINS6_IJSA_NS7_ILi512EEESA_EEES9_SC_SE_Li256ELb1ELb1ELb0ELb0EEENS1_36VarlenDynamicPersistentTileSchedulerILi64ELi64ELi256ELi128ELb0ELb1ELb1ELb1ELb0ELb1EEEEEEEEEvNT_6ParamsE,"",@"SHT_CUDA_INFO"
	.sectionflags	@""
	.align	4


	//----- nvinfo : EIATTR_CUDA_API_VERSION
	.align		4
        /*0000*/ 	.byte	0x04, 0x37
        /*0002*/ 	.short	(.L_216 - .L_215)
.L_215:
        /*0004*/ 	.word	0x00000082


	//----- nvinfo : EIATTR_KPARAM_INFO
	.align		4
.L_216:
        /*0008*/ 	.byte	0x04, 0x17
        /*000a*/ 	.short	(.L_218 - .L_217)
.L_217:
        /*000c*/ 	.word	0x00000000
        /*0010*/ 	.short	0x0000
        /*0012*/ 	.short	0x0000
        /*0014*/ 	.byte	0x00, 0xf0, 0x01, 0x2a


	//----- nvinfo : EIATTR_SPARSE_MMA_MASK
	.align		4
.L_218:
        /*0018*/ 	.byte	0x03, 0x50
        /*001a*/ 	.short	0x0000


	//----- nvinfo : EIATTR_MAXREG_COUNT
	.align		4
        /*001c*/ 	.byte	0x03, 0x1b
        /*001e*/ 	.short	0x00a8


	//----- nvinfo : EIATTR_MERCURY_ISA_VERSION
	.align		4
        /*0020*/ 	.byte	0x03, 0x5f
        /*0022*/ 	.short	0x0101


	//----- nvinfo : EIATTR_VRC_CTA_INIT_COUNT
	.align		4
        /*0024*/ 	.byte	0x02, 0x4a
	.zero		1
	.zero		1


	//----- nvinfo : EIATTR_EXIT_INSTR_OFFSETS
	.align		4
        /*0028*/ 	.byte	0x04, 0x1c
        /*002a*/ 	.short	(.L_220 - .L_219)


	//   ....[0]....
.L_219:
        /*002c*/ 	.word	0x00000010


	//----- nvinfo : EIATTR_MAX_THREADS
	.align		4
.L_220:
        /*0030*/ 	.byte	0x04, 0x05
        /*0032*/ 	.short	(.L_222 - .L_221)
.L_221:
        /*0034*/ 	.word	0x00000180
        /*0038*/ 	.word	0x00000001
        /*003c*/ 	.word	0x00000001


	//----- nvinfo : EIATTR_CBANK_PARAM_SIZE
	.align		4
.L_222:
        /*0040*/ 	.byte	0x03, 0x19
        /*0042*/ 	.short	0x0a80


	//----- nvinfo : EIATTR_PARAM_CBANK
	.align		4
        /*0044*/ 	.byte	0x04, 0x0a
        /*0046*/ 	.short	(.L_224 - .L_223)
	.align		4
.L_223:
        /*0048*/ 	.word	index@(.nv.constant0._ZN7cutlass13device_kernelIN5flash11enable_sm90INS1_16FlashAttnFwdSm90INS1_25CollectiveMainloopFwdSm90ILi2EN4cute5tupleIJNS5_1CILi1EEES8_S8_EEENS6_IJNS7_ILi64EEESA_SA_EEELi512ENS_10bfloat16_tEfNS_4arch4Sm90ELb0ELb1ELb0ELb1ELb0ELb0ELb0ELb0ELb0ELb1ELb0ELb0EEENS1_21CollectiveEpilogueFwdINS6_IJSA_NS7_ILi512EEESA_EEES9_SC_SE_Li256ELb1ELb1ELb0ELb0EEENS1_36VarlenDynamicPersistentTileSchedulerILi64ELi64ELi256ELi128ELb0ELb1ELb1ELb1ELb0ELb1EEEEEEEEEvNT_6ParamsE)
        /*004c*/ 	.short	0x0380
        /*004e*/ 	.short	0x0a80


	//----- nvinfo : EIATTR_SW_WAR
	.align		4
.L_224:
        /*0050*/ 	.byte	0x04, 0x36
        /*0052*/ 	.short	(.L_226 - .L_225)
.L_225:
        /*0054*/ 	.word	0x00000008
.L_226:


//--------------------- .nv.info._ZN7cutlass13device_kernelIN5flash11enable_sm90INS1_16FlashAttnFwdSm90INS1_25CollectiveMainloopFwdSm90ILi2EN4cute5tupleIJNS5_1CILi1EEES8_S8_EEENS6_IJNS7_ILi64EEESA_SA_EEELi512ENS_10bfloat16_tEfNS_4arch4Sm90ELb0ELb1ELb0ELb1ELb0ELb1ELb0ELb0ELb0ELb1ELb0ELb0EEENS1_21CollectiveEpilogueFwdINS6_IJSA_NS7_ILi512EEESA_EEES9_SC_SE_Li256ELb1ELb1ELb0ELb0EEENS1_36VarlenDynamicPersistentTileSchedulerILi64ELi64ELi256ELi128ELb0ELb1ELb1ELb1ELb0ELb1EEEEEEEEEvNT_6ParamsE --------------------------
	.section	.nv.info._ZN7cutlass13device_kernelIN5flash11enable_sm90INS1_16FlashAttnFwdSm90INS1_25CollectiveMainloopFwdSm90ILi2EN4cute5tupleIJNS5_1CILi1EEES8_S8_EEENS6_IJNS7_ILi64EEESA_SA_EEELi512ENS_10bfloat16_tEfNS_4arch4Sm90ELb0ELb1ELb0ELb1ELb0ELb1ELb0ELb0ELb0ELb1ELb0ELb0EEENS1_21CollectiveEpilogueFwdINS6_IJSA_NS7_ILi512EEESA_EEES9_SC_SE_Li256ELb1ELb1ELb0ELb0EEENS1_36VarlenDynamicPersistentTileSchedulerILi64ELi64ELi256ELi128ELb0ELb1ELb1ELb1ELb0ELb1EEEEEEEEEvNT_6ParamsE,"",@"SHT_CUDA_INFO"
	.sectionflags	@""
	.align	4


	//----- nvinfo : EIATTR_CUDA_API_VERSION
	.align		4
        /*0000*/ 	.byte	0x04, 0x37
        /*0002*/ 	.short	(.L_228 - .L_227)
.L_227:
        /*0004*/ 	.word	0x00000082


	//----- nvinfo : EIATTR_KPARAM_INFO
	.align		4
.L_228:
        /*0008*/ 	.byte	0x04, 0x17
        /*000a*/ 	.short	(.L_230 - .L_229)
.L_229:
        /*000c*/ 	.word	0x00000000
        /*0010*/ 	.short	0x0000
        /*0012*/ 	.short	0x0000
        /*0014*/ 	.byte	0x00, 0xf0, 0x01, 0x2a


	//----- nvinfo : EIATTR_SPARSE_MMA_MASK
	.align		4
.L_230:
        /*0018*/ 	.byte	0x03, 0x50
        /*001a*/ 	.short	0x0000


	//----- nvinfo : EIATTR_MAXREG_COUNT
	.align		4
        /*001c*/ 	.byte	0x03, 0x1b
        /*001e*/ 	.short	0x00a8


	//----- nvinfo : EIATTR_MERCURY_ISA_VERSION
	.align		4
        /*0020*/ 	.byte	0x03, 0x5f
        /*0022*/ 	.short	0x0101


	//----- nvinfo : EIATTR_VRC_CTA_INIT_COUNT
	.align		4
        /*0024*/ 	.byte	0x02, 0x4a
	.zero		1
	.zero		1


	//----- nvinfo : EIATTR_EXIT_INSTR_OFFSETS
	.align		4
        /*0028*/ 	.byte	0x04, 0x1c
        /*002a*/ 	.short	(.L_232 - .L_231)


	//   ....[0]....
.L_231:
        /*002c*/ 	.word	0x00000010


	//----- nvinfo : EIATTR_MAX_THREADS
	.align		4
.L_232:
        /*0030*/ 	.byte	0x04, 0x05
        /*0032*/ 	.short	(.L_234 - .L_233)
.L_233:
        /*0034*/ 	.word	0x00000180
        /*0038*/ 	.word	0x00000001
        /*003c*/ 	.word	0x00000001


	//----- nvinfo : EIATTR_CBANK_PARAM_SIZE
	.align		4
.L_234:
        /*0040*/ 	.byte	0x03, 0x19
        /*0042*/ 	.short	0x0a80


	//----- nvinfo : EIATTR_PARAM_CBANK
	.align		4
        /*0044*/ 	.byte	0x04, 0x0a
        /*0046*/ 	.short	(.L_236 - .L_235)
	.align		4
.L_235:
        /*0048*/ 	.word	index@(.nv.constant0._ZN7cutlass13device_kernelIN5flash11enable_sm90INS1_16FlashAttnFwdSm90INS1_25CollectiveMainloopFwdSm90ILi2EN4cute5tupleIJNS5_1CILi1EEES8_S8_EEENS6_IJNS7_ILi64EEESA_SA_EEELi512ENS_10bfloat16_tEfNS_4arch4Sm90ELb0ELb1ELb0ELb1ELb0ELb1ELb0ELb0ELb0ELb1ELb0ELb0EEENS1_21CollectiveEpilogueFwdINS6_IJSA_NS7_ILi512EEESA_EEES9_SC_SE_Li256ELb1ELb1ELb0ELb0EEENS1_36VarlenDynamicPersistentTileSchedulerILi64ELi64ELi256ELi128ELb0ELb1ELb1ELb1ELb0ELb1EEEEEEEEEvNT_6ParamsE)
        /*004c*/ 	.short	0x0380
        /*004e*/ 	.short	0x0a80


	//----- nvinfo : EIATTR_SW_WAR
	.align		4
.L_236:
        /*0050*/ 	.byte	0x04, 0x36
        /*0052*/ 	.short	(.L_238 - .L_237)
.L_237:
        /*0054*/ 	.word	0x00000008
.L_238:


//--------------------- .nv.info._ZN7cutlass13device_kernelIN5flash11enable_sm90INS1_16FlashAttnFwdSm90INS1_25CollectiveMainloopFwdSm90ILi2EN4cute5tupleIJNS5_1CILi1EEES8_S8_EEENS6_IJNS7_ILi64EEESA_SA_EEELi512ENS_10bfloat16_tEfNS_4arch4Sm90ELb0ELb1ELb0ELb1ELb0ELb0ELb1ELb0ELb0ELb1ELb0ELb0EEENS1_21CollectiveEpilogueFwdINS6_IJSA_NS7_ILi512EEESA_EEES9_SC_SE_Li256ELb1ELb1ELb0ELb0EEENS1_36VarlenDynamicPersistentTileSchedulerILi64ELi64ELi256ELi128ELb0ELb1ELb1ELb1ELb0ELb1EEEEEEEEEvNT_6ParamsE --------------------------
	.section	.nv.info._ZN7cutlass13device_kernelIN5flash11enable_sm90INS1_16FlashAttnFwdSm90INS1_25CollectiveMainloopFwdSm90ILi2EN4cute5tupleIJNS5_1CILi1EEES8_S8_EEENS6_IJNS7_ILi64EEESA_SA_EEELi512ENS_10bfloat16_tEfNS_4arch4Sm90ELb0ELb1ELb0ELb1ELb0ELb0ELb1ELb0ELb0ELb1ELb0ELb0EEENS1_21CollectiveEpilogueFwdINS6_IJSA_NS7_ILi512EEESA_EEES9_SC_SE_Li256ELb1ELb1ELb0ELb0EEENS1_36VarlenDynamicPersistentTileSchedulerILi64ELi64ELi256ELi128ELb0ELb1ELb1ELb1ELb0ELb1EEEEEEEEEvNT_6ParamsE,"",@"SHT_CUDA_INFO"
	.sectionflags	@""
	.align	4


	//----- nvinfo : EIATTR_CUDA_API_VERSION
	.align		4
        /*0000*/ 	.byte	0x04, 0x37
        /*0002*/ 	.short	(.L_240 - .L_239)
.L_239:
        /*0004*/ 	.word	0x00000082


	//----- nvinfo : EIATTR_KPARAM_INFO
	.align		4
.L_240:
        /*0008*/ 	.byte	0x04, 0x17
        /*000a*/ 	.short	(.L_242 - .L_241)
.L_241:
        /*000c*/ 	.word	0x00000000
        /*0010*/ 	.short	0x0000
        /*0012*/ 	.short	0x0000
        /*0014*/ 	.byte	0x00, 0xf0, 0x01, 0x2e


	//----- nvinfo : EIATTR_SPARSE_MMA_MASK
	.align		4
.L_242:
        /*0018*/ 	.byte	0x03, 0x50
        /*001a*/ 	.short	0x0000


	//----- nvinfo : EIATTR_MAXREG_COUNT
	.align		4
        /*001c*/ 	.byte	0x03, 0x1b
        /*001e*/ 	.short	0x00a8


	//----- nvinfo : EIATTR_MERCURY_ISA_VERSION
	.align		4
        /*0020*/ 	.byte	0x03, 0x5f
        /*0022*/ 	.short	0x0101


	//----- nvinfo : EIATTR_VRC_CTA_INIT_COUNT
	.align		4
        /*0024*/ 	.byte	0x02, 0x4a
	.zero		1
	.zero		1


	//----- nvinfo : EIATTR_EXIT_INSTR_OFFSETS
	.align		4
        /*0028*/ 	.byte	0x04, 0x1c
        /*002a*/ 	.short	(.L_244 - .L_243)


	//   ....[0]....
.L_243:
        /*002c*/ 	.word	0x00000010


	//----- nvinfo : EIATTR_MAX_THREADS
	.align		4
.L_244:
        /*0030*/ 	.byte	0x04, 0x05
        /*0032*/ 	.short	(.L_246 - .L_245)
.L_245:
        /*0034*/ 	.word	0x00000180
        /*0038*/ 	.word	0x00000001
        /*003c*/ 	.word	0x00000001


	//----- nvinfo : EIATTR_CBANK_PARAM_SIZE
	.align		4
.L_246:
        /*0040*/ 	.byte	0x03, 0x19
        /*0042*/ 	.short	0x0b80


	//----- nvinfo : EIATTR_PARAM_CBANK
	.align		4
        /*0044*/ 	.byte	0x04, 0x0a
        /*0046*/ 	.short	(.L_248 - .L_247)
	.align		4
.L_247:
        /*0048*/ 	.word	index@(.nv.constant0._ZN7cutlass13device_kernelIN5flash11enable_sm90INS1_16FlashAttnFwdSm90INS1_25CollectiveMainloopFwdSm90ILi2EN4cute5tupleIJNS5_1CILi1EEES8_S8_EEENS6_IJNS7_ILi64EEESA_SA_EEELi512ENS_10bfloat16_tEfNS_4arch4Sm90ELb0ELb1ELb0ELb1ELb0ELb0ELb1ELb0ELb0ELb1ELb0ELb0EEENS1_21CollectiveEpilogueFwdINS6_IJSA_NS7_ILi512EEESA_EEES9_SC_SE_Li256ELb1ELb1ELb0ELb0EEENS1_36VarlenDynamicPersistentTileSchedulerILi64ELi64ELi256ELi128ELb0ELb1ELb1ELb1ELb0ELb1EEEEEEEEEvNT_6ParamsE)
        /*004c*/ 	.short	0x0380
        /*004e*/ 	.short	0x0b80


	//----- nvinfo : EIATTR_SW_WAR
	.align		4
.L_248:
        /*0050*/ 	.byte	0x04, 0x36
        /*0052*/ 	.short	(.L_250 - .L_249)
.L_249:
        /*0054*/ 	.word	0x00000008
.L_250:


//--------------------- .nv.info._ZN7cutlass13device_kernelIN5flash11enable_sm90INS1_16FlashAttnFwdSm90INS1_25CollectiveMainloopFwdSm90ILi2EN4cute5tupleIJNS5_1CILi1EEES8_S8_EEENS6_IJNS7_ILi64EEESA_SA_EEELi512ENS_10bfloat16_tEfNS_4arch4Sm90ELb0ELb1ELb0ELb1ELb0ELb1ELb1ELb0ELb0ELb1ELb0ELb0EEENS1_21CollectiveEpilogueFwdINS6_IJSA_NS7_ILi512EEESA_EEES9_SC_SE_Li256ELb1ELb1ELb0ELb0EEENS1_36VarlenDynamicPersistentTileSchedulerILi64ELi64ELi256ELi128ELb0ELb1ELb1ELb1ELb0ELb1EEEEEEEEEvNT_6ParamsE --------------------------
	.section	.nv.info._ZN7cutlass13device_kernelIN5flash11enable_sm90INS1_16FlashAttnFwdSm90INS1_25CollectiveMainloopFwdSm90ILi2EN4cute5tupleIJNS5_1CILi1EEES8_S8_EEENS6_IJNS7_ILi64EEESA_SA_EEELi512ENS_10bfloat16_tEfNS_4arch4Sm90ELb0ELb1ELb0ELb1ELb0ELb1ELb1ELb0ELb0ELb1ELb0ELb0EEENS1_21CollectiveEpilogueFwdINS6_IJSA_NS7_ILi512EEESA_EEES9_SC_SE_Li256ELb1ELb1ELb0ELb0EEENS1_36VarlenDynamicPersistentTileSchedulerILi64ELi64ELi256ELi128ELb0ELb1ELb1ELb1ELb0ELb1EEEEEEEEEvNT_6ParamsE,"",@"SHT_CUDA_INFO"
	.sectionflags	@""
	.align	4


	//----- nvinfo : EIATTR_CUDA_API_VERSION
	.align		4
        /*0000*/ 	.byte	0x04, 0x37
        /*0002*/ 	.short	(.L_252 - .L_251)
.L_251:
        /*0004*/ 	.word	0x00000082


	//----- nvinfo : EIATTR_KPARAM_INFO
	.align		4
.L_252:
        /*0008*/ 	.byte	0x04, 0x17
        /*000a*/ 	.short	(.L_254 - .L_253)
.L_253:
        /*000c*/ 	.word	0x00000000
        /*0010*/ 	.short	0x0000
        /*0012*/ 	.short	0x0000
        /*0014*/ 	.byte	0x00, 0xf0, 0x01, 0x2e


	//----- nvinfo : EIATTR_SPARSE_MMA_MASK
	.align		4
.L_254:
        /*0018*/ 	.byte	0x03, 0x50
        /*001a*/ 	.short	0x0000


	//----- nvinfo : EIATTR_MAXREG_COUNT
	.align		4
        /*001c*/ 	.byte	0x03, 0x1b
        /*001e*/ 	.short	0x00a8


	//----- nvinfo : EIATTR_MERCURY_ISA_VERSION
	.align		4
        /*0020*/ 	.byte	0x03, 0x5f
        /*0022*/ 	.short	0x0101


	//----- nvinfo : EIATTR_VRC_CTA_INIT_COUNT
	.align		4
        /*0024*/ 	.byte	0x02, 0x4a
	.zero		1
	.zero		1


	//----- nvinfo : EIATTR_EXIT_INSTR_OFFSETS
	.align		4
        /*0028*/ 	.byte	0x04, 0x1c
        /*002a*/ 	.short	(.L_256 - .L_255)


	//   ....[0]....
.L_255:
        /*002c*/ 	.word	0x00000010


	//----- nvinfo : EIATTR_MAX_THREADS
	.align		4
.L_256:
        /*0030*/ 	.byte	0x04, 0x05
        /*0032*/ 	.short	(.L_258 - .L_257)
.L_257:
        /*0034*/ 	.word	0x00000180
        /*0038*/ 	.word	0x00000001
        /*003c*/ 	.word	0x00000001


	//----- nvinfo : EIATTR_CBANK_PARAM_SIZE
	.align		4
.L_258:
        /*0040*/ 	.byte	0x03, 0x19
        /*0042*/ 	.short	0x0b80


	//----- nvinfo : EIATTR_PARAM_CBANK
	.align		4
        /*0044*/ 	.byte	0x04, 0x0a
        /*0046*/ 	.short	(.L_260 - .L_259)
	.align		4
.L_259:
        /*0048*/ 	.word	index@(.nv.constant0._ZN7cutlass13device_kernelIN5flash11enable_sm90INS1_16FlashAttnFwdSm90INS1_25CollectiveMainloopFwdSm90ILi2EN4cute5tupleIJNS5_1CILi1EEES8_S8_EEENS6_IJNS7_ILi64EEESA_SA_EEELi512ENS_10bfloat16_tEfNS_4arch4Sm90ELb0ELb1ELb0ELb1ELb0ELb1ELb1ELb0ELb0ELb1ELb0ELb0EEENS1_21CollectiveEpilogueFwdINS6_IJSA_NS7_ILi512EEESA_EEES9_SC_SE_Li256ELb1ELb1ELb0ELb0EEENS1_36VarlenDynamicPersistentTileSchedulerILi64ELi64ELi256ELi128ELb0ELb1ELb1ELb1ELb0ELb1EEEEEEEEEvNT_6ParamsE)
        /*004c*/ 	.short	0x0380
        /*004e*/ 	.short	0x0b80


	//----- nvinfo : EIATTR_SW_WAR
	.align		4
.L_260:
        /*0050*/ 	.byte	0x04, 0x36
        /*0052*/ 	.short	(.L_262 - .L_261)
.L_261:
        /*0054*/ 	.word	0x00000008
.L_262:


//--------------------- .nv.info._ZN7cutlass13device_kernelIN5flash11enable_sm90INS1_16FlashAttnFwdSm90INS1_25CollectiveMainloopFwdSm90ILi2EN4cute5tupleIJNS5_1CILi1EEES8_S8_EEENS6_IJNS7_ILi64EEESA_SA_EEELi512ENS_10bfloat16_tEfNS_4arch4Sm90ELb1ELb0ELb0ELb0ELb0ELb0ELb0ELb0ELb0ELb1ELb0ELb0EEENS1_21CollectiveEpilogueFwdINS6_IJSA_NS7_ILi512EEESA_EEES9_SC_SE_Li256ELb0ELb1ELb0ELb0EEENS1_30DynamicPersistentTileSchedulerILi256ELi128ELb0ELb1ELb1EEEEEEEEEvNT_6ParamsE --------------------------
	.section	.nv.info._ZN7cutlass13device_kernelIN5flash11enable_sm90INS1_16FlashAttnFwdSm90INS1_25CollectiveMainloopFwdSm90ILi2EN4cute5tupleIJNS5_1CILi1EEES8_S8_EEENS6_IJNS7_ILi64EEESA_SA_EEELi512ENS_10bfloat16_tEfNS_4arch4Sm90ELb1ELb0ELb0ELb0ELb0ELb0ELb0ELb0ELb0ELb1ELb0ELb0EEENS1_21CollectiveEpilogueFwdINS6_IJSA_NS7_ILi512EEESA_EEES9_SC_SE_Li256ELb0ELb1ELb0ELb0EEENS1_30DynamicPersistentTileSchedulerILi256ELi128ELb0ELb1ELb1EEEEEEEEEvNT_6ParamsE,"",@"SHT_CUDA_INFO"
	.sectionflags	@""
	.align	4


	//----- nvinfo : EIATTR_CUDA_API_VERSION
	.align		4
        /*0000*/ 	.byte	0x04, 0x37
        /*0002*/ 	.short	(.L_264 - .L_263)
.L_263:
        /*0004*/ 	.word	0x00000082


	//----- nvinfo : EIATTR_KPARAM_INFO
	.align		4
.L_264:
        /*0008*/ 	.byte	0x04, 0x17
        /*000a*/ 	.short	(.L_266 - .L_265)
.L_265:
        /*000c*/ 	.word	0x00000000
        /*0010*/ 	.short	0x0000
        /*0012*/ 	.short	0x0000
        /*0014*/ 	.byte	0x00, 0xf0, 0x01, 0x2a


	//----- nvinfo : EIATTR_SPARSE_MMA_MASK
	.align		4
.L_266:
        /*0018*/ 	.byte	0x03, 0x50
        /*001a*/ 	.short	0x0000


	//----- nvinfo : EIATTR_MAXREG_COUNT
	.align		4
        /*001c*/ 	.byte	0x03, 0x1b
        /*001e*/ 	.short	0x00a8


	//----- nvinfo : EIATTR_MERCURY_ISA_VERSION
	.align		4
        /*0020*/ 	.byte	0x03, 0x5f
        /*0022*/ 	.short	0x0101


	//----- nvinfo : EIATTR_VRC_CTA_INIT_COUNT
	.align		4
        /*0024*/ 	.byte	0x02, 0x4a
	.zero		1
	.zero		1


	//----- nvinfo : EIATTR_EXIT_INSTR_OFFSETS
	.align		4
        /*0028*/ 	.byte	0x04, 0x1c
        /*002a*/ 	.short	(.L_268 - .L_267)


	//   ....[0]....
.L_267:
        /*002c*/ 	.word	0x00000010


	//----- nvinfo : EIATTR_MAX_THREADS
	.align		4
.L_268:
        /*0030*/ 	.byte	0x04, 0x05
        /*0032*/ 	.short	(.L_270 - .L_269)
.L_269:
        /*0034*/ 	.word	0x00000180
        /*0038*/ 	.word	0x00000001
        /*003c*/ 	.word	0x00000001


	//----- nvinfo : EIATTR_CBANK_PARAM_SIZE
	.align		4
.L_270:
        /*0040*/ 	.byte	0x03, 0x19
        /*0042*/ 	.short	0x0a80


	//----- nvinfo : EIATTR_PARAM_CBANK
	.align		4
        /*0044*/ 	.byte	0x04, 0x0a
        /*0046*/ 	.short	(.L_272 - .L_271)
	.align		4
.L_271:
        /*0048*/ 	.word	index@(.nv.constant0._ZN7cutlass13device_kernelIN5flash11enable_sm90INS1_16FlashAttnFwdSm90INS1_25CollectiveMainloopFwdSm90ILi2EN4cute5tupleIJNS5_1CILi1EEES8_S8_EEENS6_IJNS7_ILi64EEESA_SA_EEELi512ENS_10bfloat16_tEfNS_4arch4Sm90ELb1ELb0ELb0ELb0ELb0ELb0ELb0ELb0ELb0ELb1ELb0ELb0EEENS1_21CollectiveEpilogueFwdINS6_IJSA_NS7_ILi512EEESA_EEES9_SC_SE_Li256ELb0ELb1ELb0ELb0EEENS1_30DynamicPersistentTileSchedulerILi256ELi128ELb0ELb1ELb1EEEEEEEEEvNT_6ParamsE)
        /*004c*/ 	.short	0x0380
        /*004e*/ 	.short	0x0a80


	//----- nvinfo : EIATTR_SW_WAR
	.align		4
.L_272:
        /*0050*/ 	.byte	0x04, 0x36
        /*0052*/ 	.short	(.L_274 - .L_273)
.L_273:
        /*0054*/ 	.word	0x00000008
.L_274:


//--------------------- .nv.info._ZN7cutlass13device_kernelIN5flash11enable_sm90INS1_16FlashAttnFwdSm90INS1_25CollectiveMainloopFwdSm90ILi2EN4cute5tupleIJNS5_1CILi1EEES8_S8_EEENS6_IJNS7_ILi64EEESA_SA_EEELi512ENS_10bfloat16_tEfNS_4arch4Sm90ELb1ELb0ELb0ELb0ELb0ELb0ELb1ELb0ELb0ELb1ELb0ELb0EEENS1_21CollectiveEpilogueFwdINS6_IJSA_NS7_ILi512EEESA_EEES9_SC_SE_Li256ELb0ELb1ELb0ELb0EEENS1_30DynamicPersistentTileSchedulerILi256ELi128ELb0ELb1ELb1EEEEEEEEEvNT_6ParamsE --------------------------
	.section	.nv.info._ZN7cutlass13device_kernelIN5flash11enable_sm90INS1_16FlashAttnFwdSm90INS1_25CollectiveMainloopFwdSm90ILi2EN4cute5tupleIJNS5_1CILi1EEES8_S8_EEENS6_IJNS7_ILi64EEESA_SA_EEELi512ENS_10bfloat16_tEfNS_4arch4Sm90ELb1ELb0ELb0ELb0ELb0ELb0ELb1ELb0ELb0ELb1ELb0ELb0EEENS1_21CollectiveEpilogueFwdINS6_IJSA_NS7_ILi512EEESA_EEES9_SC_SE_Li256ELb0ELb1ELb0ELb0EEENS1_30DynamicPersistentTileSchedulerILi256ELi128ELb0ELb1ELb1EEEEEEEEEvNT_6ParamsE,"",@"SHT_CUDA_INFO"
	.sectionflags	@""
	.align	4


	//----- nvinfo : EIATTR_CUDA_API_VERSION
	.align		4
        /*0000*/ 	.byte	0x04, 0x37
        /*0002*/ 	.short	(.L_276 - .L_275)
.L_275:
        /*0004*/ 	.word	0x00000082


	//----- nvinfo : EIATTR_KPARAM_INFO
	.align		4
.L_276:
        /*0008*/ 	.byte	0x04, 0x17
        /*000a*/ 	.short	(.L_278 - .L_277)
.L_277:
        /*000c*/ 	.word	0x00000000
        /*0010*/ 	.short	0x0000
        /*0012*/ 	.short	0x0000
        /*0014*/ 	.byte	0x00, 0xf0, 0x01, 0x2e


	//----- nvinfo : EIATTR_SPARSE_MMA_MASK
	.align		4
.L_278:
        /*0018*/ 	.byte	0x03, 0x50
        /*001a*/ 	.short	0x0000


	//----- nvinfo : EIATTR_MAXREG_COUNT
	.align		4
        /*001c*/ 	.byte	0x03, 0x1b
        /*001e*/ 	.short	0x00a8


	//----- nvinfo : EIATTR_MERCURY_ISA_VERSION
	.align		4
        /*0020*/ 	.byte	0x03, 0x5f
        /*0022*/ 	.short	0x0101


	//----- nvinfo : EIATTR_VRC_CTA_INIT_COUNT
	.align		4
        /*0024*/ 	.byte	0x02, 0x4a
	.zero		1
	.zero		1


	//----- nvinfo : EIATTR_EXIT_INSTR_OFFSETS
	.align		4
        /*0028*/ 	.byte	0x04, 0x1c
        /*002a*/ 	.short	(.L_280 - .L_279)


	//   ....[0]....
.L_279:
        /*002c*/ 	.word	0x00000010


	//----- nvinfo : EIATTR_MAX_THREADS
	.align		4
.L_280:
        /*0030*/ 	.byte	0x04, 0x05
        /*0032*/ 	.short	(.L_282 - .L_281)
.L_281:
        /*0034*/ 	.word	0x00000180
        /*0038*/ 	.word	0x00000001
        /*003c*/ 	.word	0x00000001


	//----- nvinfo : EIATTR_CBANK_PARAM_SIZE
	.align		4
.L_282:
        /*0040*/ 	.byte	0x03, 0x19
        /*0042*/ 	.short	0x0b80


	//----- nvinfo : EIATTR_PARAM_CBANK
	.align		4
        /*0044*/ 	.byte	0x04, 0x0a
        /*0046*/ 	.short	(.L_284 - .L_283)
	.align		4
.L_283:
        /*0048*/ 	.word	index@(.nv.constant0._ZN7cutlass13device_kernelIN5flash11enable_sm90INS1_16FlashAttnFwdSm90INS1_25CollectiveMainloopFwdSm90ILi2EN4cute5tupleIJNS5_1CILi1EEES8_S8_EEENS6_IJNS7_ILi64EEESA_SA_EEELi512ENS_10bfloat16_tEfNS_4arch4Sm90ELb1ELb0ELb0ELb0ELb0ELb0ELb1ELb0ELb0ELb1ELb0ELb0EEENS1_21CollectiveEpilogueFwdINS6_IJSA_NS7_ILi512EEESA_EEES9_SC_SE_Li256ELb0ELb1ELb0ELb0EEENS1_30DynamicPersistentTileSchedulerILi256ELi128ELb0ELb1ELb1EEEEEEEEEvNT_6ParamsE)
        /*004c*/ 	.short	0x0380
        /*004e*/ 	.short	0x0b80


	//----- nvinfo : EIATTR_SW_WAR
	.align		4
.L_284:
        /*0050*/ 	.byte	0x04, 0x36
        /*0052*/ 	.short	(.L_286 - .L_285)
.L_285:
        /*0054*/ 	.word	0x00000008
.L_286:


//--------------------- .nv.info._ZN7cutlass13device_kernelIN5flash11enable_sm90INS1_16FlashAttnFwdSm90INS1_25CollectiveMainloopFwdSm90ILi2EN4cute5tupleIJNS5_1CILi1EEES8_S8_EEENS6_IJNS7_ILi64EEESA_SA_EEELi512ENS_10bfloat16_tEfNS_4arch4Sm90ELb1ELb0ELb0ELb1ELb0ELb0ELb0ELb0ELb0ELb1ELb0ELb0EEENS1_21CollectiveEpilogueFwdINS6_IJSA_NS7_ILi512EEESA_EEES9_SC_SE_Li256ELb1ELb1ELb0ELb0EEENS1_36VarlenDynamicPersistentTileSchedulerILi64ELi64ELi256ELi128ELb0ELb1ELb1ELb1ELb1ELb1EEEEEEEEEvNT_6ParamsE --------------------------
	.section	.nv.info._ZN7cutlass13device_kernelIN5flash11enable_sm90INS1_16FlashAttnFwdSm90INS1_25CollectiveMainloopFwdSm90ILi2EN4cute5tupleIJNS5_1CILi1EEES8_S8_EEENS6_IJNS7_ILi64EEESA_SA_EEELi512ENS_10bfloat16_tEfNS_4arch4Sm90ELb1ELb0ELb0ELb1ELb0ELb0ELb0ELb0ELb0ELb1ELb0ELb0EEENS1_21CollectiveEpilogueFwdINS6_IJSA_NS7_ILi512EEESA_EEES9_SC_SE_Li256ELb1ELb1ELb0ELb0EEENS1_36VarlenDynamicPersistentTileSchedulerILi64ELi64ELi256ELi128ELb0ELb1ELb1ELb1ELb1ELb1EEEEEEEEEvNT_6ParamsE,"",@"SHT_CUDA_INFO"
	.sectionflags	@""
	.align	4


	//----- nvinfo : EIATTR_CUDA_API_VERSION
	.align		4
        /*0000*/ 	.byte	0x04, 0x37
        /*0002*/ 	.short	(.L_288 - .L_287)
.L_287:
        /*0004*/ 	.word	0x00000082


	//----- nvinfo : EIATTR_KPARAM_INFO
	.align		4
.L_288:
        /*0008*/ 	.byte	0x04, 0x17
        /*000a*/ 	.short	(.L_290 - .L_289)
.L_289:
        /*000c*/ 	.word	0x00000000
        /*0010*/ 	.short	0x0000
        /*0012*/ 	.short	0x0000
        /*0014*/ 	.byte	0x00, 0xf0, 0x01, 0x2a


	//----- nvinfo : EIATTR_SPARSE_MMA_MASK
	.align		4
.L_290:
        /*0018*/ 	.byte	0x03, 0x50
        /*001a*/ 	.short	0x0000


	//----- nvinfo : EIATTR_MAXREG_COUNT
	.align		4
        /*001c*/ 	.byte	0x03, 0x1b
        /*001e*/ 	.short	0x00a8


	//----- nvinfo : EIATTR_MERCURY_ISA_VERSION
	.align		4
        /*0020*/ 	.byte	0x03, 0x5f
        /*0022*/ 	.short	0x0101


	//----- nvinfo : EIATTR_VRC_CTA_INIT_COUNT
	.align		4
        /*0024*/ 	.byte	0x02, 0x4a
	.zero		1
	.zero		1


	//----- nvinfo : EIATTR_EXIT_INSTR_OFFSETS
	.align		4
        /*0028*/ 	.byte	0x04, 0x1c
        /*002a*/ 	.short	(.L_292 - .L_291)


	//   ....[0]....
.L_291:
        /*002c*/ 	.word	0x00000010


	//----- nvinfo : EIATTR_MAX_THREADS
	.align		4
.L_292:
        /*0030*/ 	.byte	0x04, 0x05
        /*0032*/ 	.short	(.L_294 - .L_293)
.L_293:
        /*0034*/ 	.word	0x00000180
        /*0038*/ 	.word	0x00000001
        /*003c*/ 	.word	0x00000001


	//----- nvinfo : EIATTR_CBANK_PARAM_SIZE
	.align		4
.L_294:
        /*0040*/ 	.byte	0x03, 0x19
        /*0042*/ 	.short	0x0a80


	//----- nvinfo : EIATTR_PARAM_CBANK
	.align		4
        /*0044*/ 	.byte	0x04, 0x0a
        /*0046*/ 	.short	(.L_296 - .L_295)
	.align		4
.L_295:
        /*0048*/ 	.word	index@(.nv.constant0._ZN7cutlass13device_kernelIN5flash11enable_sm90INS1_16FlashAttnFwdSm90INS1_25CollectiveMainloopFwdSm90ILi2EN4cute5tupleIJNS5_1CILi1EEES8_S8_EEENS6_IJNS7_ILi64EEESA_SA_EEELi512ENS_10bfloat16_tEfNS_4arch4Sm90ELb1ELb0ELb0ELb1ELb0ELb0ELb0ELb0ELb0ELb1ELb0ELb0EEENS1_21CollectiveEpilogueFwdINS6_IJSA_NS7_ILi512EEESA_EEES9_SC_SE_Li256ELb1ELb1ELb0ELb0EEENS1_36VarlenDynamicPersistentTileSchedulerILi64ELi64ELi256ELi128ELb0ELb1ELb1ELb1ELb1ELb1EEEEEEEEEvNT_6ParamsE)
        /*004c*/ 	.short	0x0380
        /*004e*/ 	.short	0x0a80


	//----- nvinfo : EIATTR_SW_WAR
	.align		4
.L_296:
        /*0050*/ 	.byte	0x04, 0x36
        /*0052*/ 	.short	(.L_298 - .L_297)
.L_297:
        /*0054*/ 	.word	0x00000008
.L_298:


//--------------------- .nv.info._ZN7cutlass13device_kernelIN5flash11enable_sm90INS1_16FlashAttnFwdSm90INS1_25CollectiveMainloopFwdSm90ILi2EN4cute5tupleIJNS5_1CILi1EEES8_S8_EEENS6_IJNS7_ILi64EEESA_SA_EEELi512ENS_10bfloat16_tEfNS_4arch4Sm90ELb1ELb0ELb0ELb1ELb0ELb1ELb0ELb0ELb0ELb1ELb0ELb0EEENS1_21CollectiveEpilogueFwdINS6_IJSA_NS7_ILi512EEESA_EEES9_SC_SE_Li256ELb1ELb1ELb0ELb0EEENS1_36VarlenDynamicPersistentTileSchedulerILi64ELi64ELi256ELi128ELb0ELb1ELb1ELb1ELb1ELb1EEEEEEEEEvNT_6ParamsE --------------------------
	.section	.nv.info._ZN7cutlass13device_kernelIN5flash11enable_sm90INS1_16FlashAttnFwdSm90INS1_25CollectiveMainloopFwdSm90ILi2EN4cute5tupleIJNS5_1CILi1EEES8_S8_EEENS6_IJNS7_ILi64EEESA_SA_EEELi512ENS_10bfloat16_tEfNS_4arch4Sm90ELb1ELb0ELb0ELb1ELb0ELb1ELb0ELb0ELb0ELb1ELb0ELb0EEENS1_21CollectiveEpilogueFwdINS6_IJSA_NS7_ILi512EEESA_EEES9_SC_SE_Li256ELb1ELb1ELb0ELb0EEENS1_36VarlenDynamicPersistentTileSchedulerILi64ELi64ELi256ELi128ELb0ELb1ELb1ELb1ELb1ELb1EEEEEEEEEvNT_6ParamsE,"",@"SHT_CUDA_INFO"
	.sectionflags	@""
	.align	4


	//----- nvinfo : EIATTR_CUDA_API_VERSION
	.align		4
        /*0000*/ 	.byte	0x04, 0x37
        /*0002*/ 	.short	(.L_300 - .L_299)
.L_299:
        /*0004*/ 	.word	0x00000082


	//----- nvinfo : EIATTR_KPARAM_INFO
	.align		4
.L_300:
        /*0008*/ 	.byte	0x04, 0x17
        /*000a*/ 	.short	(.L_302 - .L_301)
.L_301:
        /*000c*/ 	.word	0x00000000
        /*0010*/ 	.short	0x0000
        /*0012*/ 	.short	0x0000
        /*0014*/ 	.byte	0x00, 0xf0, 0x01, 0x2a


	//----- nvinfo : EIATTR_SPARSE_MMA_MASK
	.align		4
.L_302:
        /*0018*/ 	.byte	0x03, 0x50
        /*001a*/ 	.short	0x0000


	//----- nvinfo : EIATTR_MAXREG_COUNT
	.align		4
        /*001c*/ 	.byte	0x03, 0x1b
        /*001e*/ 	.short	0x00a8


	//----- nvinfo : EIATTR_MERCURY_ISA_VERSION
	.align		4
        /*0020*/ 	.byte	0x03, 0x5f
        /*0022*/ 	.short	0x0101


	//----- nvinfo : EIATTR_VRC_CTA_INIT_COUNT
	.align		4
        /*0024*/ 	.byte	0x02, 0x4a
	.zero		1
	.zero		1


	//----- nvinfo : EIATTR_EXIT_INSTR_OFFSETS
	.align		4
        /*0028*/ 	.byte	0x04, 0x1c
        /*002a*/ 	.short	(.L_304 - .L_303)


	//   ....[0]....
.L_303:
        /*002c*/ 	.word	0x00000010


	//----- nvinfo : EIATTR_MAX_THREADS
	.align		4
.L_304:
        /*0030*/ 	.byte	0x04, 0x05
        /*0032*/ 	.short	(.L_306 - .L_305)
.L_305:
        /*0034*/ 	.word	0x00000180
        /*0038*/ 	.word	0x00000001
        /*003c*/ 	.word	0x00000001


	//----- nvinfo : EIATTR_CBANK_PARAM_SIZE
	.align		4
.L_306:
        /*0040*/ 	.byte	0x03, 0x19
        /*0042*/ 	.short	0x0a80


	//----- nvinfo : EIATTR_PARAM_CBANK
	.align		4
        /*0044*/ 	.byte	0x04, 0x0a
        /*0046*/ 	.short	(.L_308 - .L_307)
	.align		4
.L_307:
        /*0048*/ 	.word	index@(.nv.constant0._ZN7cutlass13device_kernelIN5flash11enable_sm90INS1_16FlashAttnFwdSm90INS1_25CollectiveMainloopFwdSm90ILi2EN4cute5tupleIJNS5_1CILi1EEES8_S8_EEENS6_IJNS7_ILi64EEESA_SA_EEELi512ENS_10bfloat16_tEfNS_4arch4Sm90ELb1ELb0ELb0ELb1ELb0ELb1ELb0ELb0ELb0ELb1ELb0ELb0EEENS1_21CollectiveEpilogueFwdINS6_IJSA_NS7_ILi512EEESA_EEES9_SC_SE_Li256ELb1ELb1ELb0ELb0EEENS1_36VarlenDynamicPersistentTileSchedulerILi64ELi64ELi256ELi128ELb0ELb1ELb1ELb1ELb1ELb1EEEEEEEEEvNT_6ParamsE)
        /*004c*/ 	.short	0x0380
        /*004e*/ 	.short	0x0a80


	//----- nvinfo : EIATTR_SW_WAR
	.align		4
.L_308:
        /*0050*/ 	.byte	0x04, 0x36
        /*0052*/ 	.short	(.L_310 - .L_309)
.L_309:
        /*0054*/ 	.word	0x00000008
.L_310:


//--------------------- .nv.info._ZN7cutlass13device_kernelIN5flash11enable_sm90INS1_16FlashAttnFwdSm90INS1_25CollectiveMainloopFwdSm90ILi2EN4cute5tupleIJNS5_1CILi1EEES8_S8_EEENS6_IJNS7_ILi64EEESA_SA_EEELi512ENS_10bfloat16_tEfNS_4arch4Sm90ELb1ELb0ELb0ELb1ELb0ELb0ELb1ELb0ELb0ELb1ELb0ELb0EEENS1_21CollectiveEpilogueFwdINS6_IJSA_NS7_ILi512EEESA_EEES9_SC_SE_Li256ELb1ELb1ELb0ELb0EEENS1_36VarlenDynamicPersistentTileSchedulerILi64ELi64ELi256ELi128ELb0ELb1ELb1ELb1ELb1ELb1EEEEEEEEEvNT_6ParamsE --------------------------
	.section	.nv.info._ZN7cutlass13device_kernelIN5flash11enable_sm90INS1_16FlashAttnFwdSm90INS1_25CollectiveMainloopFwdSm90ILi2EN4cute5tupleIJNS5_1CILi1EEES8_S8_EEENS6_IJNS7_ILi64EEESA_SA_EEELi512ENS_10bfloat16_tEfNS_4arch4Sm90ELb1ELb0ELb0ELb1ELb0ELb0ELb1ELb0ELb0ELb1ELb0ELb0EEENS1_21CollectiveEpilogueFwdINS6_IJSA_NS7_ILi512EEESA_EEES9_SC_SE_Li256ELb1ELb1ELb0ELb0EEENS1_36VarlenDynamicPersistentTileSchedulerILi64ELi64ELi256ELi128ELb0ELb1ELb1ELb1ELb1ELb1EEEEEEEEEvNT_6ParamsE,"",@"SHT_CUDA_INFO"
	.sectionflags	@""
	.align	4


	//----- nvinfo : EIATTR_CUDA_API_VERSION
	.align		4
        /*0000*/ 	.byte	0x04, 0x37
        /*0002*/ 	.short	(.L_312 - .L_311)
.L_311:
        /*0004*/ 	.word	0x00000082


	//----- nvinfo : EIATTR_KPARAM_INFO
	.align		4
.L_312:
        /*0008*/ 	.byte	0x04, 0x17
        /*000a*/ 	.short	(.L_314 - .L_313)
.L_313:
        /*000c*/ 	.word	0x00000000
        /*0010*/ 	.short	0x0000
        /*0012*/ 	.short	0x0000
        /*0014*/ 	.byte	0x00, 0xf0, 0x01, 0x2e


	//----- nvinfo : EIATTR_SPARSE_MMA_MASK
	.align		4
.L_314:
        /*0018*/ 	.byte	0x03, 0x50
        /*001a*/ 	.short	0x0000


	//----- nvinfo : EIATTR_MAXREG_COUNT
	.align		4
        /*001c*/ 	.byte	0x03, 0x1b
        /*001e*/ 	.short	0x00a8


	//----- nvinfo : EIATTR_MERCURY_ISA_VERSION
	.align		4
        /*0020*/ 	.byte	0x03, 0x5f
        /*0022*/ 	.short	0x0101


	//----- nvinfo : EIATTR_VRC_CTA_INIT_COUNT
	.align		4
        /*0024*/ 	.byte	0x02, 0x4a
	.zero		1
	.zero		1


	//----- nvinfo : EIATTR_EXIT_INSTR_OFFSETS
	.align		4
        /*0028*/ 	.byte	0x04, 0x1c
        /*002a*/ 	.short	(.L_316 - .L_315)


	//   ....[0]....
.L_315:
        /*002c*/ 	.word	0x00000010


	//----- nvinfo : EIATTR_MAX_THREADS
	.align		4
.L_316:
        /*0030*/ 	.byte	0x04, 0x05
        /*0032*/ 	.short	(.L_318 - .L_317)
.L_317:
        /*0034*/ 	.word	0x00000180
        /*0038*/ 	.word	0x00000001
        /*003c*/ 	.word	0x00000001


	//----- nvinfo : EIATTR_CBANK_PARAM_SIZE
	.align		4
.L_318:
        /*0040*/ 	.byte	0x03, 0x19
        /*0042*/ 	.short	0x0b80


	//----- nvinfo : EIATTR_PARAM_CBANK
	.align		4
        /*0044*/ 	.byte	0x04, 0x0a
        /*0046*/ 	.short	(.L_320 - .L_319)
	.align		4
.L_319:
        /*0048*/ 	.word	index@(.nv.constant0._ZN7cutlass13device_kernelIN5flash11enable_sm90INS1_16FlashAttnFwdSm90INS1_25CollectiveMainloopFwdSm90ILi2EN4cute5tupleIJNS5_1CILi1EEES8_S8_EEENS6_IJNS7_ILi64EEESA_SA_EEELi512ENS_10bfloat16_tEfNS_4arch4Sm90ELb1ELb0ELb0ELb1ELb0ELb0ELb1ELb0ELb0ELb1ELb0ELb0EEENS1_21CollectiveEpilogueFwdINS6_IJSA_NS7_ILi512EEESA_EEES9_SC_SE_Li256ELb1ELb1ELb0ELb0EEENS1_36VarlenDynamicPersistentTileSchedulerILi64ELi64ELi256ELi128ELb0ELb1ELb1ELb1ELb1ELb1EEEEEEEEEvNT_6ParamsE)
        /*004c*/ 	.short	0x0380
        /*004e*/ 	.short	0x0b80


	//----- nvinfo : EIATTR_SW_WAR
	.align		4
.L_320:
        /*0050*/ 	.byte	0x04, 0x36
        /*0052*/ 	.short	(.L_322 - .L_321)
.L_321:
        /*0054*/ 	.word	0x00000008
.L_322:


//--------------------- .nv.info._ZN7cutlass13device_kernelIN5flash11enable_sm90INS1_16FlashAttnFwdSm90INS1_25CollectiveMainloopFwdSm90ILi2EN4cute5tupleIJNS5_1CILi1EEES8_S8_EEENS6_IJNS7_ILi64EEESA_SA_EEELi512ENS_10bfloat16_tEfNS_4arch4Sm90ELb1ELb0ELb0ELb1ELb0ELb1ELb1ELb0ELb0ELb1ELb0ELb0EEENS1_21CollectiveEpilogueFwdINS6_IJSA_NS7_ILi512EEESA_EEES9_SC_SE_Li256ELb1ELb1ELb0ELb0EEENS1_36VarlenDynamicPersistentTileSchedulerILi64ELi64ELi256ELi128ELb0ELb1ELb1ELb1ELb1ELb1EEEEEEEEEvNT_6ParamsE --------------------------
	.section	.nv.info._ZN7cutlass13device_kernelIN5flash11enable_sm90INS1_16FlashAttnFwdSm90INS1_25CollectiveMainloopFwdSm90ILi2EN4cute5tupleIJNS5_1CILi1EEES8_S8_EEENS6_IJNS7_ILi64EEESA_SA_EEELi512ENS_10bfloat16_tEfNS_4arch4Sm90ELb1ELb0ELb0ELb1ELb0ELb1ELb1ELb0ELb0ELb1ELb0ELb0EEENS1_21CollectiveEpilogueFwdINS6_IJSA_NS7_ILi512EEESA_EEES9_SC_SE_Li256ELb1ELb1ELb0ELb0EEENS1_36VarlenDynamicPersistentTileSchedulerILi64ELi64ELi256ELi128ELb0ELb1ELb1ELb1ELb1ELb1EEEEEEEEEvNT_6ParamsE,"",@"SHT_CUDA_INFO"
	.sectionflags	@""
	.align	4


	//----- nvinfo : EIATTR_CUDA_API_VERSION
	.align		4
        /*0000*/ 	.byte	0x04, 0x37
        /*0002*/ 	.short	(.L_324 - .L_323)
.L_323:
        /*0004*/ 	.word	0x00000082


	//----- nvinfo : EIATTR_KPARAM_INFO
	.align		4
.L_324:
        /*0008*/ 	.byte	0x04, 0x17
        /*000a*/ 	.short	(.L_326 - .L_325)
.L_325:
        /*000c*/ 	.word	0x00000000
        /*0010*/ 	.short	0x0000
        /*0012*/ 	.short	0x0000
        /*0014*/ 	.byte	0x00, 0xf0, 0x01, 0x2e


	//----- nvinfo : EIATTR_SPARSE_MMA_MASK
	.align		4
.L_326:
        /*0018*/ 	.byte	0x03, 0x50
        /*001a*/ 	.short	0x0000


	//----- nvinfo : EIATTR_MAXREG_COUNT
	.align		4
        /*001c*/ 	.byte	0x03, 0x1b
        /*001e*/ 	.short	0x00a8


	//----- nvinfo : EIATTR_MERCURY_ISA_VERSION
	.align		4
        /*0020*/ 	.byte	0x03, 0x5f
        /*0022*/ 	.short	0x0101


	//----- nvinfo : EIATTR_VRC_CTA_INIT_COUNT
	.align		4
        /*0024*/ 	.byte	0x02, 0x4a
	.zero		1
	.zero		1


	//----- nvinfo : EIATTR_EXIT_INSTR_OFFSETS
	.align		4
        /*0028*/ 	.byte	0x04, 0x1c
        /*002a*/ 	.short	(.L_328 - .L_327)


	//   ....[0]....
.L_327:
        /*002c*/ 	.word	0x00000010


	//----- nvinfo : EIATTR_MAX_THREADS
	.align		4
.L_328:
        /*0030*/ 	.byte	0x04, 0x05
        /*0032*/ 	.short	(.L_330 - .L_329)
.L_329:
        /*0034*/ 	.word	0x00000180
        /*0038*/ 	.word	0x00000001
        /*003c*/ 	.word	0x00000001


	//----- nvinfo : EIATTR_CBANK_PARAM_SIZE
	.align		4
.L_330:
        /*0040*/ 	.byte	0x03, 0x19
        /*0042*/ 	.short	0x0b80


	//----- nvinfo : EIATTR_PARAM_CBANK
	.align		4
        /*0044*/ 	.byte	0x04, 0x0a
        /*0046*/ 	.short	(.L_332 - .L_331)
	.align		4
.L_331:
        /*0048*/ 	.word	index@(.nv.constant0._ZN7cutlass13device_kernelIN5flash11enable_sm90INS1_16FlashAttnFwdSm90INS1_25CollectiveMainloopFwdSm90ILi2EN4cute5tupleIJNS5_1CILi1EEES8_S8_EEENS6_IJNS7_ILi64EEESA_SA_EEELi512ENS_10bfloat16_tEfNS_4arch4Sm90ELb1ELb0ELb0ELb1ELb0ELb1ELb1ELb0ELb0ELb1ELb0ELb0EEENS1_21CollectiveEpilogueFwdINS6_IJSA_NS7_ILi512EEESA_EEES9_SC_SE_Li256ELb1ELb1ELb0ELb0EEENS1_36VarlenDynamicPersistentTileSchedulerILi64ELi64ELi256ELi128ELb0ELb1ELb1ELb1ELb1ELb1EEEEEEEEEvNT_6ParamsE)
        /*004c*/ 	.short	0x0380
        /*004e*/ 	.short	0x0b80


	//----- nvinfo : EIATTR_SW_WAR
	.align		4
.L_332:
        /*0050*/ 	.byte	0x04, 0x36
        /*0052*/ 	.short	(.L_334 - .L_333)
.L_333:
        /*0054*/ 	.word	0x00000008
.L_334:


//--------------------- .nv.callgraph             --------------------------
	.section	.nv.callgraph,"",@"SHT_CUDA_CALLGRAPH"
	.align	4
	.sectionentsize	8
	.align		4
        /*0000*/ 	.word	0x00000000
	.align		4
        /*0004*/ 	.word	0xffffffff
	.align		4
        /*0008*/ 	.word	0x00000000
	.align		4
        /*000c*/ 	.word	0xfffffffe
	.align		4
        /*0010*/ 	.word	0x00000000
	.align		4
        /*0014*/ 	.word	0xfffffffd
	.align		4
        /*0018*/ 	.word	0x00000000
	.align		4
        /*001c*/ 	.word	0xfffffffc


//--------------------- .nv.constant4             --------------------------
	.section	.nv.constant4,"a",@progbits
	.align	8
	.align		8
.nv.constant4:
        /*0000*/ 	.dword	_ZN77_INTERNAL_0c0c48d7_41_flash_fwd_hdim64_512_bf16_packgqa_sm90_cu_f3e6f9ee_34484cuda3std3__45__cpo5beginE
	.align		8
        /*0008*/ 	.dword	_ZN77_INTERNAL_0c0c48d7_41_flash_fwd_hdim64_512_bf16_packgqa_sm90_cu_f3e6f9ee_34484cuda3std3__45__cpo3endE
	.align		8
        /*0010*/ 	.dword	_ZN77_INTERNAL_0c0c48d7_41_flash_fwd_hdim64_512_bf16_packgqa_sm90_cu_f3e6f9ee_34484cuda3std3__45__cpo6cbeginE
	.align		8
        /*0018*/ 	.dword	_ZN77_INTERNAL_0c0c48d7_41_flash_fwd_hdim64_512_bf16_packgqa_sm90_cu_f3e6f9ee_34484cuda3std3__45__cpo4cendE
	.align		8
        /*0020*/ 	.dword	_ZN77_INTERNAL_0c0c48d7_41_flash_fwd_hdim64_512_bf16_packgqa_sm90_cu_f3e6f9ee_34484cuda3std3__479_GLOBAL__N__0c0c48d7_41_flash_fwd_hdim64_512_bf16_packgqa_sm90_cu_f3e6f9ee_34486ignoreE
	.align		8
        /*0028*/ 	.dword	_ZN77_INTERNAL_0c0c48d7_41_flash_fwd_hdim64_512_bf16_packgqa_sm90_cu_f3e6f9ee_34484cuda3std3__419piecewise_constructE
	.align		8
        /*0030*/ 	.dword	_ZN77_INTERNAL_0c0c48d7_41_flash_fwd_hdim64_512_bf16_packgqa_sm90_cu_f3e6f9ee_34484cuda3std3__48in_placeE
	.align		8
        /*0038*/ 	.dword	_ZN77_INTERNAL_0c0c48d7_41_flash_fwd_hdim64_512_bf16_packgqa_sm90_cu_f3e6f9ee_34484cuda3std6ranges3__45__cpo4swapE
	.align		8
        /*0040*/ 	.dword	_ZN77_INTERNAL_0c0c48d7_41_flash_fwd_hdim64_512_bf16_packgqa_sm90_cu_f3e6f9ee_34484cuda3std6ranges3__45__cpo9iter_moveE
	.align		8
        /*0048*/ 	.dword	_ZN77_INTERNAL_0c0c48d7_41_flash_fwd_hdim64_512_bf16_packgqa_sm90_cu_f3e6f9ee_34484cute7productE
	.align		8
        /*0050*/ 	.dword	_ZN77_INTERNAL_0c0c48d7_41_flash_fwd_hdim64_512_bf16_packgqa_sm90_cu_f3e6f9ee_34484cute1_E


//--------------------- .text._ZN7cutlass13device_kernelIN5flash11enable_sm90INS1_16FlashAttnFwdSm90INS1_25CollectiveMainloopFwdSm90ILi2EN4cute5tupleIJNS5_1CILi1EEES8_S8_EEENS6_IJNS7_ILi64EEESA_SA_EEELi512ENS_10bfloat16_tEfNS_4arch4Sm90ELb0ELb0ELb0ELb0ELb0ELb0ELb0ELb0ELb0ELb1ELb0ELb0EEENS1_21CollectiveEpilogueFwdINS6_IJSA_NS7_ILi512EEESA_EEES9_SC_SE_Li256ELb0ELb1ELb0ELb0EEENS1_29StaticPersistentTileSchedulerILb0EEEEEEEEEvNT_6ParamsE --------------------------
	.section	.text._ZN7cutlass13device_kernelIN5flash11enable_sm90INS1_16FlashAttnFwdSm90INS1_25CollectiveMainloopFwdSm90ILi2EN4cute5tupleIJNS5_1CILi1EEES8_S8_EEENS6_IJNS7_ILi64EEESA_SA_EEELi512ENS_10bfloat16_tEfNS_4arch4Sm90ELb0ELb0ELb0ELb0ELb0ELb0ELb0ELb0ELb0ELb1ELb0ELb0EEENS1_21CollectiveEpilogueFwdINS6_IJSA_NS7_ILi512EEESA_EEES9_SC_SE_Li256ELb0ELb1ELb0ELb0EEENS1_29StaticPersistentTileSchedulerILb0EEEEEEEEEvNT_6ParamsE,"ax",@progbits
	.align	128
.text._ZN7cutlass13device_kernelIN5flash11enable_sm90INS1_16FlashAttnFwdSm90INS1_25CollectiveMainloopFwdSm90ILi2EN4cute5tupleIJNS5_1CILi1EEES8_S8_EEENS6_IJNS7_ILi64EEESA_SA_EEELi512ENS_10bfloat16_tEfNS_4arch4Sm90ELb0ELb0ELb0ELb0ELb0ELb0ELb0ELb0ELb0ELb1ELb0ELb0EEENS1_21CollectiveEpilogueFwdINS6_IJSA_NS7_ILi512EEESA_EEES9_SC_SE_Li256ELb0ELb1ELb0ELb0EEENS1_29StaticPersistentTileSchedulerILb0EEEEEEEEEvNT_6ParamsE:
        .type           _ZN7cutlass13device_kernelIN5flash11enable_sm90INS1_16FlashAttnFwdSm90INS1_25CollectiveMainloopFwdSm90ILi2EN4cute5tupleIJNS5_1CILi1EEES8_S8_EEENS6_IJNS7_ILi64EEESA_SA_EEELi512ENS_10bfloat16_tEfNS_4arch4Sm90ELb0ELb0ELb0ELb0ELb0ELb0ELb0ELb0ELb0ELb1ELb0ELb0EEENS1_21CollectiveEpilogueFwdINS6_IJSA_NS7_ILi512EEESA_EEES9_SC_SE_Li256ELb0ELb1ELb0ELb0EEENS1_29StaticPersistentTileSchedulerILb0EEEEEEEEEvNT_6ParamsE,@function
        .size           _ZN7cutlass13device_kernelIN5flash11enable_sm90INS1_16FlashAttnFwdSm90INS1_25CollectiveMainloopFwdSm90ILi2EN4cute5tupleIJNS5_1CILi1EEES8_S8_EEENS6_IJNS7_ILi64EEESA_SA_EEELi512ENS_10bfloat16_tEfNS_4arch4Sm90ELb0ELb0ELb0ELb0ELb0ELb0ELb0ELb0ELb0ELb1ELb0ELb0EEENS1_21CollectiveEpilogueFwdINS6_IJSA_NS7_ILi512EEESA_EEES9_SC_SE_Li256ELb0ELb1ELb0ELb0EEENS1_29StaticPersistentTileSchedulerILb0EEEEEEEEEvNT_6ParamsE,(.L_x_18 - _ZN7cutlass13device_kernelIN5flash11enable_sm90INS1_16FlashAttnFwdSm90INS1_25CollectiveMainloopFwdSm90ILi2EN4cute5tupleIJNS5_1CILi1EEES8_S8_EEENS6_IJNS7_ILi64EEESA_SA_EEELi512ENS_10bfloat16_tEfNS_4arch4Sm90ELb0ELb0ELb0ELb0ELb0ELb0ELb0ELb0ELb0ELb1ELb0ELb0EEENS1_21CollectiveEpilogueFwdINS6_IJSA_NS7_ILi512EEESA_EEES9_SC_SE_Li256ELb0ELb1ELb0ELb0EEENS1_29StaticPersistentTileSchedulerILb0EEEEEEEEEvNT_6ParamsE)
        .other          _ZN7cutlass13device_kernelIN5flash11enable_sm90INS1_16FlashAttnFwdSm90INS1_25CollectiveMainloopFwdSm90ILi2EN4cute5tupleIJNS5_1CILi1EEES8_S8_EEENS6_IJNS7_ILi64EEESA_SA_EEELi512ENS_10bfloat16_tEfNS_4arch4Sm90ELb0ELb0ELb0ELb0ELb0ELb0ELb0ELb0ELb0ELb1ELb0ELb0EEENS1_21CollectiveEpilogueFwdINS6_IJSA_NS7_ILi512EEESA_EEES9_SC_SE_Li256ELb0ELb1ELb0ELb0EEENS1_29StaticPersistentTileSchedulerILb0EEEEEEEEEvNT_6ParamsE,@"STO_CUDA_ENTRY STV_DEFAULT"
_ZN7cutlass13device_kernelIN5flash11enable_sm90INS1_16FlashAttnFwdSm90INS1_25CollectiveMainloopFwdSm90ILi2EN4cute5tupleIJNS5_1CILi1EEES8_S8_EEENS6_IJNS7_ILi64EEESA_SA_EEELi512ENS_10bfloat16_tEfNS_4arch4Sm90ELb0ELb0ELb0ELb0ELb0ELb0ELb0ELb0ELb0ELb1ELb0ELb0EEENS1_21CollectiveEpilogueFwdINS6_IJSA_NS7_ILi512EEESA_EEES9_SC_SE_Li256ELb0ELb1ELb0ELb0EEENS1_29StaticPersistentTileSchedulerILb0EEEEEEEEEvNT_6ParamsE:
[----:B------:R-:W-:Y:S01]  /*0000*/  LDC R1, c[0x0][0x37c] ;  /* 0x0000df00ff017b82 */ /* 0x000fe20000000800 */
[----:B------:R-:W-:Y:S05]  /*0010*/  EXIT ;  /* 0x000000000000794d */ /* 0x000fea0003800000 */
.L_x_0:
[----:B------:R-:W-:-:S00]  /*0020*/  BRA `(.L_x_0) ;  /* 0xfffffffc00fc7947 */ /* 0x000fc0000383ffff */
[----:B------:R-:W-:-:S00]  /*0030*/  NOP ;  /* 0x0000000000007918 */ /* 0x000fc00000000000 */
        /* <DEDUP_REMOVED lines=12> */
.L_x_18:


//--------------------- .text._ZN7cutlass13device_kernelIN5flash11enable_sm90INS1_16FlashAttnFwdSm90INS1_25CollectiveMainloopFwdSm90ILi2EN4cute5tupleIJNS5_1CILi1EEES8_S8_EEENS6_IJNS7_ILi64EEESA_SA_EEELi512ENS_10bfloat16_tEfNS_4arch4Sm90ELb0ELb0ELb0ELb0ELb0ELb0ELb1ELb0ELb0ELb1ELb0ELb0EEENS1_21CollectiveEpilogueFwdINS6_IJSA_NS7_ILi512EEESA_EEES9_SC_SE_Li256ELb0ELb1ELb0ELb0EEENS1_29StaticPersistentTileSchedulerILb0EEEEEEEEEvNT_6ParamsE --------------------------
	.section	.text._ZN7cutlass13device_kernelIN5flash11enable_sm90INS1_16FlashAttnFwdSm90INS1_25CollectiveMainloopFwdSm90ILi2EN4cute5tupleIJNS5_1CILi1EEES8_S8_EEENS6_IJNS7_ILi64EEESA_SA_EEELi512ENS_10bfloat16_tEfNS_4arch4Sm90ELb0ELb0ELb0ELb0ELb0ELb0ELb1ELb0ELb0ELb1ELb0ELb0EEENS1_21CollectiveEpilogueFwdINS6_IJSA_NS7_ILi512EEESA_EEES9_SC_SE_Li256ELb0ELb1ELb0ELb0EEENS1_29StaticPersistentTileSchedulerILb0EEEEEEEEEvNT_6ParamsE,"ax",@progbits
	.align	128
.text._ZN7cutlass13device_kernelIN5flash11enable_sm90INS1_16FlashAttnFwdSm90INS1_25CollectiveMainloopFwdSm90ILi2EN4cute5tupleIJNS5_1CILi1EEES8_S8_EEENS6_IJNS7_ILi64EEESA_SA_EEELi512ENS_10bfloat16_tEfNS_4arch4Sm90ELb0ELb0ELb0ELb0ELb0ELb0ELb1ELb0ELb0ELb1ELb0ELb0EEENS1_21CollectiveEpilogueFwdINS6_IJSA_NS7_ILi512EEESA_EEES9_SC_SE_Li256ELb0ELb1ELb0ELb0EEENS1_29StaticPersistentTileSchedulerILb0EEEEEEEEEvNT_6ParamsE:
        .type           _ZN7cutlass13device_kernelIN5flash11enable_sm90INS1_16FlashAttnFwdSm90INS1_25CollectiveMainloopFwdSm90ILi2EN4cute5tupleIJNS5_1CILi1EEES8_S8_EEENS6_IJNS7_ILi64EEESA_SA_EEELi512ENS_10bfloat16_tEfNS_4arch4Sm90ELb0ELb0ELb0ELb0ELb0ELb0ELb1ELb0ELb0ELb1ELb0ELb0EEENS1_21CollectiveEpilogueFwdINS6_IJSA_NS7_ILi512EEESA_EEES9_SC_SE_Li256ELb0ELb1ELb0ELb0EEENS1_29StaticPersistentTileSchedulerILb0EEEEEEEEEvNT_6ParamsE,@function
        .size           _ZN7cutlass13device_kernelIN5flash11enable_sm90INS1_16FlashAttnFwdSm90INS1_25CollectiveMainloopFwdSm90ILi2EN4cute5tupleIJNS5_1CILi1EEES8_S8_EEENS6_IJNS7_ILi64EEESA_SA_EEELi512ENS_10bfloat16_tEfNS_4arch4Sm90ELb0ELb0ELb0ELb0ELb0ELb0ELb1ELb0ELb0ELb1ELb0ELb0EEENS1_21CollectiveEpilogueFwdINS6_IJSA_NS7_ILi512EEESA_EEES9_SC_SE_Li256ELb0ELb1ELb0ELb0EEENS1_29StaticPersistentTileSchedulerILb0EEEEEEEEEvNT_6ParamsE,(.L_x_19 - _ZN7cutlass13device_kernelIN5flash11enable_sm90INS1_16FlashAttnFwdSm90INS1_25CollectiveMainloopFwdSm90ILi2EN4cute5tupleIJNS5_1CILi1EEES8_S8_EEENS6_IJNS7_ILi64EEESA_SA_EEELi512ENS_10bfloat16_tEfNS_4arch4Sm90ELb0ELb0ELb0ELb0ELb0ELb0ELb1ELb0ELb0ELb1ELb0ELb0EEENS1_21CollectiveEpilogueFwdINS6_IJSA_NS7_ILi512EEESA_EEES9_SC_SE_Li256ELb0ELb1ELb0ELb0EEENS1_29StaticPersistentTileSchedulerILb0EEEEEEEEEvNT_6ParamsE)
        .other          _ZN7cutlass13device_kernelIN5flash11enable_sm90INS1_16FlashAttnFwdSm90INS1_25CollectiveMainloopFwdSm90ILi2EN4cute5tupleIJNS5_1CILi1EEES8_S8_EEENS6_IJNS7_ILi64EEESA_SA_EEELi512ENS_10bfloat16_tEfNS_4arch4Sm90ELb0ELb0ELb0ELb0ELb0ELb0ELb1ELb0ELb0ELb1ELb0ELb0EEENS1_21CollectiveEpilogueFwdINS6_IJSA_NS7_ILi512EEESA_EEES9_SC_SE_Li256ELb0ELb1ELb0ELb0EEENS1_29StaticPersistentTileSchedulerILb0EEEEEEEEEvNT_6ParamsE,@"STO_CUDA_ENTRY STV_DEFAULT"
_ZN7cutlass13device_kernelIN5flash11enable_sm90INS1_16FlashAttnFwdSm90INS1_25CollectiveMainloopFwdSm90ILi2EN4cute5tupleIJNS5_1CILi1EEES8_S8_EEENS6_IJNS7_ILi64EEESA_SA_EEELi512ENS_10bfloat16_tEfNS_4arch4Sm90ELb0ELb0ELb0ELb0ELb0ELb0ELb1ELb0ELb0ELb1ELb0ELb0EEENS1_21CollectiveEpilogueFwdINS6_IJSA_NS7_ILi512EEESA_EEES9_SC_SE_Li256ELb0ELb1ELb0ELb0EEENS1_29StaticPersistentTileSchedulerILb0EEEEEEEEEvNT_6ParamsE:
[----:B------:R-:W-:Y:S01]  /*0000*/  LDC R1, c[0x0][0x37c] ;  /* 0x0000df00ff017b82 */ /* 0x000fe20000000800 */
[----:B------:R-:W-:Y:S05]  /*0010*/  EXIT ;  /* 0x000000000000794d */ /* 0x000fea0003800000 */
.L_x_1:
        /* <DEDUP_REMOVED lines=14> */
.L_x_19:


//--------------------- .text._ZN7cutlass13device_kernelIN5flash11enable_sm90INS1_16FlashAttnFwdSm90INS1_25CollectiveMainloopFwdSm90ILi2EN4cute5tupleIJNS5_1CILi1EEES8_S8_EEENS6_IJNS7_ILi64EEESA_SA_EEELi512ENS_10bfloat16_tEfNS_4arch4Sm90ELb0ELb0ELb0ELb1ELb0ELb0ELb0ELb0ELb0ELb1ELb0ELb0EEENS1_21CollectiveEpilogueFwdINS6_IJSA_NS7_ILi512EEESA_EEES9_SC_SE_Li256ELb1ELb1ELb0ELb0EEENS1_36VarlenDynamicPersistentTileSchedulerILi64ELi64ELi256ELi128ELb0ELb1ELb1ELb0ELb1ELb1EEEEEEEEEvNT_6ParamsE --------------------------
	.section	.text._ZN7cutlass13device_kernelIN5flash11enable_sm90INS1_16FlashAttnFwdSm90INS1_25CollectiveMainloopFwdSm90ILi2EN4cute5tupleIJNS5_1CILi1EEES8_S8_EEENS6_IJNS7_ILi64EEESA_SA_EEELi512ENS_10bfloat16_tEfNS_4arch4Sm90ELb0ELb0ELb0ELb1ELb0ELb0ELb0ELb0ELb0ELb1ELb0ELb0EEENS1_21CollectiveEpilogueFwdINS6_IJSA_NS7_ILi512EEESA_EEES9_SC_SE_Li256ELb1ELb1ELb0ELb0EEENS1_36VarlenDynamicPersistentTileSchedulerILi64ELi64ELi256ELi128ELb0ELb1ELb1ELb0ELb1ELb1EEEEEEEEEvNT_6ParamsE,"ax",@progbits
	.align	128
.text._ZN7cutlass13device_kernelIN5flash11enable_sm90INS1_16FlashAttnFwdSm90INS1_25CollectiveMainloopFwdSm90ILi2EN4cute5tupleIJNS5_1CILi1EEES8_S8_EEENS6_IJNS7_ILi64EEESA_SA_EEELi512ENS_10bfloat16_tEfNS_4arch4Sm90ELb0ELb0ELb0ELb1ELb0ELb0ELb0ELb0ELb0ELb1ELb0ELb0EEENS1_21CollectiveEpilogueFwdINS6_IJSA_NS7_ILi512EEESA_EEES9_SC_SE_Li256ELb1ELb1ELb0ELb0EEENS1_36VarlenDynamicPersistentTileSchedulerILi64ELi64ELi256ELi128ELb0ELb1ELb1ELb0ELb1ELb1EEEEEEEEEvNT_6ParamsE:
        .type           _ZN7cutlass13device_kernelIN5flash11enable_sm90INS1_16FlashAttnFwdSm90INS1_25CollectiveMainloopFwdSm90ILi2EN4cute5tupleIJNS5_1CILi1EEES8_S8_EEENS6_IJNS7_ILi64EEESA_SA_EEELi512ENS_10bfloat16_tEfNS_4arch4Sm90ELb0ELb0ELb0ELb1ELb0ELb0ELb0ELb0ELb0ELb1ELb0ELb0EEENS1_21CollectiveEpilogueFwdINS6_IJSA_NS7_ILi512EEESA_EEES9_SC_SE_Li256ELb1ELb1ELb0ELb0EEENS1_36VarlenDynamicPersistentTileSchedulerILi64ELi64ELi256ELi128ELb0ELb1ELb1ELb0ELb1ELb1EEEEEEEEEvNT_6ParamsE,@function
        .size           _ZN7cutlass13device_kernelIN5flash11enable_sm90INS1_16FlashAttnFwdSm90INS1_25CollectiveMainloopFwdSm90ILi2EN4cute5tupleIJNS5_1CILi1EEES8_S8_EEENS6_IJNS7_ILi64EEESA_SA_EEELi512ENS_10bfloat16_tEfNS_4arch4Sm90ELb0ELb0ELb0ELb1ELb0ELb0ELb0ELb0ELb0ELb1ELb0ELb0EEENS1_21CollectiveEpilogueFwdINS6_IJSA_NS7_ILi512EEESA_EEES9_SC_SE_Li256ELb1ELb1ELb0ELb0EEENS1_36VarlenDynamicPersistentTileSchedulerILi64ELi64ELi256ELi128ELb0ELb1ELb1ELb0ELb1ELb1EEEEEEEEEvNT_6ParamsE,(.L_x_20 - _ZN7cutlass13device_kernelIN5flash11enable_sm90INS1_16FlashAttnFwdSm90INS1_25CollectiveMainloopFwdSm90ILi2EN4cute5tupleIJNS5_1CILi1EEES8_S8_EEENS6_IJNS7_ILi64EEESA_SA_EEELi512ENS_10bfloat16_tEfNS_4arch4Sm90ELb0ELb0ELb0ELb1ELb0ELb0ELb0ELb0ELb0ELb1ELb0ELb0EEENS1_21CollectiveEpilogueFwdINS6_IJSA_NS7_ILi512EEESA_EEES9_SC_SE_Li256ELb1ELb1ELb0ELb0EEENS1_36VarlenDynamicPersistentTileSchedulerILi64ELi64ELi256ELi128ELb0ELb1ELb1ELb0ELb1ELb1EEEEEEEEEvNT_6ParamsE)
        .other          _ZN7cutlass13device_kernelIN5flash11enable_sm90INS1_16FlashAttnFwdSm90INS1_25CollectiveMainloopFwdSm90ILi2EN4cute5tupleIJNS5_1CILi1EEES8_S8_EEENS6_IJNS7_ILi64EEESA_SA_EEELi512ENS_10bfloat16_tEfNS_4arch4Sm90ELb0ELb0ELb0ELb1ELb0ELb0ELb0ELb0ELb0ELb1ELb0ELb0EEENS1_21CollectiveEpilogueFwdINS6_IJSA_NS7_ILi512EEESA_EEES9_SC_SE_Li256ELb1ELb1ELb0ELb0EEENS1_36VarlenDynamicPersistentTileSchedulerILi64ELi64ELi256ELi128ELb0ELb1ELb1ELb0ELb1ELb1EEEEEEEEEvNT_6ParamsE,@"STO_CUDA_ENTRY STV_DEFAULT"
_ZN7cutlass13device_kernelIN5flash11enable_sm90INS1_16FlashAttnFwdSm90INS1_25CollectiveMainloopFwdSm90ILi2EN4cute5tupleIJNS5_1CILi1EEES8_S8_EEENS6_IJNS7_ILi64EEESA_SA_EEELi512ENS_10bfloat16_tEfNS_4arch4Sm90ELb0ELb0ELb0ELb1ELb0ELb0ELb0ELb0ELb0ELb1ELb0ELb0EEENS1_21CollectiveEpilogueFwdINS6_IJSA_NS7_ILi512EEESA_EEES9_SC_SE_Li256ELb1ELb1ELb0ELb0EEENS1_36VarlenDynamicPersistentTileSchedulerILi64ELi64ELi256ELi128ELb0ELb1ELb1ELb0ELb1ELb1EEEEEEEEEvNT_6ParamsE:
[----:B------:R-:W-:Y:S01]  /*0000*/  LDC R1, c[0x0][0x37c] ;  /* 0x0000df00ff017b82 */ /* 0x000fe20000000800 */
[----:B------:R-:W-:Y:S05]  /*0010*/  EXIT ;  /* 0x000000000000794d */ /* 0x000fea0003800000 */
.L_x_2:
        /* <DEDUP_REMOVED lines=14> */
.L_x_20:


//--------------------- .text._ZN7cutlass13device_kernelIN5flash11enable_sm90INS1_16FlashAttnFwdSm90INS1_25CollectiveMainloopFwdSm90ILi2EN4cute5tupleIJNS5_1CILi1EEES8_S8_EEENS6_IJNS7_ILi64EEESA_SA_EEELi512ENS_10bfloat16_tEfNS_4arch4Sm90ELb0ELb0ELb0ELb1ELb0ELb1ELb0ELb0ELb0ELb1ELb0ELb0EEENS1_21CollectiveEpilogueFwdINS6_IJSA_NS7_ILi512EEESA_EEES9_SC_SE_Li256ELb1ELb1ELb0ELb0EEENS1_36VarlenDynamicPersistentTileSchedulerILi64ELi64ELi256ELi128ELb0ELb1ELb1ELb0ELb1ELb1EEEEEEEEEvNT_6ParamsE --------------------------
	.section	.text._ZN7cutlass13device_kernelIN5flash11enable_sm90INS1_16FlashAttnFwdSm90INS1_25CollectiveMainloopFwdSm90ILi2EN4cute5tupleIJNS5_1CILi1EEES8_S8_EEENS6_IJNS7_ILi64EEESA_SA_EEELi512ENS_10bfloat16_tEfNS_4arch4Sm90ELb0ELb0ELb0ELb1ELb0ELb1ELb0ELb0ELb0ELb1ELb0ELb0EEENS1_21CollectiveEpilogueFwdINS6_IJSA_NS7_ILi512EEESA_EEES9_SC_SE_Li256ELb1ELb1ELb0ELb0EEENS1_36VarlenDynamicPersistentTileSchedulerILi64ELi64ELi256ELi128ELb0ELb1ELb1ELb0ELb1ELb1EEEEEEEEEvNT_6ParamsE,"ax",@progbits
	.align	128
.text._ZN7cutlass13device_kernelIN5flash11enable_sm90INS1_16FlashAttnFwdSm90INS1_25CollectiveMainloopFwdSm90ILi2EN4cute5tupleIJNS5_1CILi1EEES8_S8_EEENS6_IJNS7_ILi64EEESA_SA_EEELi512ENS_10bfloat16_tEfNS_4arch4Sm90ELb0ELb0ELb0ELb1ELb0ELb1ELb0ELb0ELb0ELb1ELb0ELb0EEENS1_21CollectiveEpilogueFwdINS6_IJSA_NS7_ILi512EEESA_EEES9_SC_SE_Li256ELb1ELb1ELb0ELb0EEENS1_36VarlenDynamicPersistentTileSchedulerILi64ELi64ELi256ELi128ELb0ELb1ELb1ELb0ELb1ELb1EEEEEEEEEvNT_6ParamsE:
        .type           _ZN7cutlass13device_kernelIN5flash11enable_sm90INS1_16FlashAttnFwdSm90INS1_25CollectiveMainloopFwdSm90ILi2EN4cute5tupleIJNS5_1CILi1EEES8_S8_EEENS6_IJNS7_ILi64EEESA_SA_EEELi512ENS_10bfloat16_tEfNS_4arch4Sm90ELb0ELb0ELb0ELb1ELb0ELb1ELb0ELb0ELb0ELb1ELb0ELb0EEENS1_21CollectiveEpilogueFwdINS6_IJSA_NS7_ILi512EEESA_EEES9_SC_SE_Li256ELb1ELb1ELb0ELb0EEENS1_36VarlenDynamicPersistentTileSchedulerILi64ELi64ELi256ELi128ELb0ELb1ELb1ELb0ELb1ELb1EEEEEEEEEvNT_6ParamsE,@function
        .size           _ZN7cutlass13device_kernelIN5flash11enable_sm90INS1_16FlashAttnFwdSm90INS1_25CollectiveMainloopFwdSm90ILi2EN4cute5tupleIJNS5_1CILi1EEES8_S8_EEENS6_IJNS7_ILi64EEESA_SA_EEELi512ENS_10bfloat16_tEfNS_4arch4Sm90ELb0ELb0ELb0ELb1ELb0ELb1ELb0ELb0ELb0ELb1ELb0ELb0EEENS1_21CollectiveEpilogueFwdINS6_IJSA_NS7_ILi512EEESA_EEES9_SC_SE_Li256ELb1ELb1ELb0ELb0EEENS1_36VarlenDynamicPersistentTileSchedulerILi64ELi64ELi256ELi128ELb0ELb1ELb1ELb0ELb1ELb1EEEEEEEEEvNT_6ParamsE,(.L_x_21 - _ZN7cutlass13device_kernelIN5flash11enable_sm90INS1_16FlashAttnFwdSm90INS1_25CollectiveMainloopFwdSm90ILi2EN4cute5tupleIJNS5_1CILi1EEES8_S8_EEENS6_IJNS7_ILi64EEESA_SA_EEELi512ENS_10bfloat16_tEfNS_4arch4Sm90ELb0ELb0ELb0ELb1ELb0ELb1ELb0ELb0ELb0ELb1ELb0ELb0EEENS1_21CollectiveEpilogueFwdINS6_IJSA_NS7_ILi512EEESA_EEES9_SC_SE_Li256ELb1ELb1ELb0ELb0EEENS1_36VarlenDynamicPersistentTileSchedulerILi64ELi64ELi256ELi128ELb0ELb1ELb1ELb0ELb1ELb1EEEEEEEEEvNT_6ParamsE)
        .other          _ZN7cutlass13device_kernelIN5flash11enable_sm90INS1_16FlashAttnFwdSm90INS1_25CollectiveMainloopFwdSm90ILi2EN4cute5tupleIJNS5_1CILi1EEES8_S8_EEENS6_IJNS7_ILi64EEESA_SA_EEELi512ENS_10bfloat16_tEfNS_4arch4Sm90ELb0ELb0ELb0ELb1ELb0ELb1ELb0ELb0ELb0ELb1ELb0ELb0EEENS1_21CollectiveEpilogueFwdINS6_IJSA_NS7_ILi512EEESA_EEES9_SC_SE_Li256ELb1ELb1ELb0ELb0EEENS1_36VarlenDynamicPersistentTileSchedulerILi64ELi64ELi256ELi128ELb0ELb1ELb1ELb0ELb1ELb1EEEEEEEEEvNT_6ParamsE,@"STO_CUDA_ENTRY STV_DEFAULT"
_ZN7cutlass13device_kernelIN5flash11enable_sm90INS1_16FlashAttnFwdSm90INS1_25CollectiveMainloopFwdSm90ILi2EN4cute5tupleIJNS5_1CILi1EEES8_S8_EEENS6_IJNS7_ILi64EEESA_SA_EEELi512ENS_10bfloat16_tEfNS_4arch4Sm90ELb0ELb0ELb0ELb1ELb0ELb1ELb0ELb0ELb0ELb1ELb0ELb0EEENS1_21CollectiveEpilogueFwdINS6_IJSA_NS7_ILi512EEESA_EEES9_SC_SE_Li256ELb1ELb1ELb0ELb0EEENS1_36VarlenDynamicPersistentTileSchedulerILi64ELi64ELi256ELi128ELb0ELb1ELb1ELb0ELb1ELb1EEEEEEEEEvNT_6ParamsE:
[----:B------:R-:W-:Y:S01]  /*0000*/  LDC R1, c[0x0][0x37c] ;  /* 0x0000df00ff017b82 */ /* 0x000fe20000000800 */
[----:B------:R-:W-:Y:S05]  /*0010*/  EXIT ;  /* 0x000000000000794d */ /* 0x000fea0003800000 */
.L_x_3:
        /* <DEDUP_REMOVED lines=14> */
.L_x_21:


//--------------------- .text._ZN7cutlass13device_kernelIN5flash11enable_sm90INS1_16FlashAttnFwdSm90INS1_25CollectiveMainloopFwdSm90ILi2EN4cute5tupleIJNS5_1CILi1EEES8_S8_EEENS6_IJNS7_ILi64EEESA_SA_EEELi512ENS_10bfloat16_tEfNS_4arch4Sm90ELb0ELb0ELb0ELb1ELb0ELb0ELb1ELb0ELb0ELb1ELb0ELb0EEENS1_21CollectiveEpilogueFwdINS6_IJSA_NS7_ILi512EEESA_EEES9_SC_SE_Li256ELb1ELb1ELb0ELb0EEENS1_36VarlenDynamicPersistentTileSchedulerILi64ELi64ELi256ELi128ELb0ELb1ELb1ELb0ELb1ELb1EEEEEEEEEvNT_6ParamsE --------------------------
	.section	.text._ZN7cutlass13device_kernelIN5flash11enable_sm90INS1_16FlashAttnFwdSm90INS1_25CollectiveMainloopFwdSm90ILi2EN4cute5tupleIJNS5_1CILi1EEES8_S8_EEENS6_IJNS7_ILi64EEESA_SA_EEELi512ENS_10bfloat16_tEfNS_4arch4Sm90ELb0ELb0ELb0ELb1ELb0ELb0ELb1ELb0ELb0ELb1ELb0ELb0EEENS1_21CollectiveEpilogueFwdINS6_IJSA_NS7_ILi512EEESA_EEES9_SC_SE_Li256ELb1ELb1ELb0ELb0EEENS1_36VarlenDynamicPersistentTileSchedulerILi64ELi64ELi256ELi128ELb0ELb1ELb1ELb0ELb1ELb1EEEEEEEEEvNT_6ParamsE,"ax",@progbits
	.align	128
.text._ZN7cutlass13device_kernelIN5flash11enable_sm90INS1_16FlashAttnFwdSm90INS1_25CollectiveMainloopFwdSm90ILi2EN4cute5tupleIJNS5_1CILi1EEES8_S8_EEENS6_IJNS7_ILi64EEESA_SA_EEELi512ENS_10bfloat16_tEfNS_4arch4Sm90ELb0ELb0ELb0ELb1ELb0ELb0ELb1ELb0ELb0ELb1ELb0ELb0EEENS1_21CollectiveEpilogueFwdINS6_IJSA_NS7_ILi512EEESA_EEES9_SC_SE_Li256ELb1ELb1ELb0ELb0EEENS1_36VarlenDynamicPersistentTileSchedulerILi64ELi64ELi256ELi128ELb0ELb1ELb1ELb0ELb1ELb1EEEEEEEEEvNT_6ParamsE:
        .type           _ZN7cutlass13device_kernelIN5flash11enable_sm90INS1_16FlashAttnFwdSm90INS1_25CollectiveMainloopFwdSm90ILi2EN4cute5tupleIJNS5_1CILi1EEES8_S8_EEENS6_IJNS7_ILi64EEESA_SA_EEELi512ENS_10bfloat16_tEfNS_4arch4Sm90ELb0ELb0ELb0ELb1ELb0ELb0ELb1ELb0ELb0ELb1ELb0ELb0EEENS1_21CollectiveEpilogueFwdINS6_IJSA_NS7_ILi512EEESA_EEES9_SC_SE_Li256ELb1ELb1ELb0ELb0EEENS1_36VarlenDynamicPersistentTileSchedulerILi64ELi64ELi256ELi128ELb0ELb1ELb1ELb0ELb1ELb1EEEEEEEEEvNT_6ParamsE,@function
        .size           _ZN7cutlass13device_kernelIN5flash11enable_sm90INS1_16FlashAttnFwdSm90INS1_25CollectiveMainloopFwdSm90ILi2EN4cute5tupleIJNS5_1CILi1EEES8_S8_EEENS6_IJNS7_ILi64EEESA_SA_EEELi512ENS_10bfloat16_tEfNS_4arch4Sm90ELb0ELb0ELb0ELb1ELb0ELb0ELb1ELb0ELb0ELb1ELb0ELb0EEENS1_21CollectiveEpilogueFwdINS6_IJSA_NS7_ILi512EEESA_EEES9_SC_SE_Li256ELb1ELb1ELb0ELb0EEENS1_36VarlenDynamicPersistentTileSchedulerILi64ELi64ELi256ELi128ELb0ELb1ELb1ELb0ELb1ELb1EEEEEEEEEvNT_6ParamsE,(.L_x_22 - _ZN7cutlass13device_kernelIN5flash11enable_sm90INS1_16FlashAttnFwdSm90INS1_25CollectiveMainloopFwdSm90ILi2EN4cute5tupleIJNS5_1CILi1EEES8_S8_EEENS6_IJNS7_ILi64EEESA_SA_EEELi512ENS_10bfloat16_tEfNS_4arch4Sm90ELb0ELb0ELb0ELb1ELb0ELb0ELb1ELb0ELb0ELb1ELb0ELb0EEENS1_21CollectiveEpilogueFwdINS6_IJSA_NS7_ILi512EEESA_EEES9_SC_SE_Li256ELb1ELb1ELb0ELb0EEENS1_36VarlenDynamicPersistentTileSchedulerILi64ELi64ELi256ELi128ELb0ELb1ELb1ELb0ELb1ELb1EEEEEEEEEvNT_6ParamsE)
        .other          _ZN7cutlass13device_kernelIN5flash11enable_sm90INS1_16FlashAttnFwdSm90INS1_25CollectiveMainloopFwdSm90ILi2EN4cute5tupleIJNS5_1CILi1EEES8_S8_EEENS6_IJNS7_ILi64EEESA_SA_EEELi512ENS_10bfloat16_tEfNS_4arch4Sm90ELb0ELb0ELb0ELb1ELb0ELb0ELb1ELb0ELb0ELb1ELb0ELb0EEENS1_21CollectiveEpilogueFwdINS6_IJSA_NS7_ILi512EEESA_EEES9_SC_SE_Li256ELb1ELb1ELb0ELb0EEENS1_36VarlenDynamicPersistentTileSchedulerILi64ELi64ELi256ELi128ELb0ELb1ELb1ELb0ELb1ELb1EEEEEEEEEvNT_6ParamsE,@"STO_CUDA_ENTRY STV_DEFAULT"
_ZN7cutlass13device_kernelIN5flash11enable_sm90INS1_16FlashAttnFwdSm90INS1_25CollectiveMainloopFwdSm90ILi2EN4cute5tupleIJNS5_1CILi1EEES8_S8_EEENS6_IJNS7_ILi64EEESA_SA_EEELi512ENS_10bfloat16_tEfNS_4arch4Sm90ELb0ELb0ELb0ELb1ELb0ELb0ELb1ELb0ELb0ELb1ELb0ELb0EEENS1_21CollectiveEpilogueFwdINS6_IJSA_NS7_ILi512EEESA_EEES9_SC_SE_Li256ELb1ELb1ELb0ELb0EEENS1_36VarlenDynamicPersistentTileSchedulerILi64ELi64ELi256ELi128ELb0ELb1ELb1ELb0ELb1ELb1EEEEEEEEEvNT_6ParamsE:
[----:B------:R-:W-:Y:S01]  /*0000*/  LDC R1, c[0x0][0x37c] ;  /* 0x0000df00ff017b82 */ /* 0x000fe20000000800 */
[----:B------:R-:W-:Y:S05]  /*0010*/  EXIT ;  /* 0x000000000000794d */ /* 0x000fea0003800000 */
.L_x_4:
        /* <DEDUP_REMOVED lines=14> */
.L_x_22:


//--------------------- .text._ZN7cutlass13device_kernelIN5flash11enable_sm90INS1_16FlashAttnFwdSm90INS1_25CollectiveMainloopFwdSm90ILi2EN4cute5tupleIJNS5_1CILi1EEES8_S8_EEENS6_IJNS7_ILi64EEESA_SA_EEELi512ENS_10bfloat16_tEfNS_4arch4Sm90ELb0ELb0ELb0ELb1ELb0ELb1ELb1ELb0ELb0ELb1ELb0ELb0EEENS1_21CollectiveEpilogueFwdINS6_IJSA_NS7_ILi512EEESA_EEES9_SC_SE_Li256ELb1ELb1ELb0ELb0EEENS1_36VarlenDynamicPersistentTileSchedulerILi64ELi64ELi256ELi128ELb0ELb1ELb1ELb0ELb1ELb1EEEEEEEEEvNT_6ParamsE --------------------------
	.section	.text._ZN7cutlass13device_kernelIN5flash11enable_sm90INS1_16FlashAttnFwdSm90INS1_25CollectiveMainloopFwdSm90ILi2EN4cute5tupleIJNS5_1CILi1EEES8_S8_EEENS6_IJNS7_ILi64EEESA_SA_EEELi512ENS_10bfloat16_tEfNS_4arch4Sm90ELb0ELb0ELb0ELb1ELb0ELb1ELb1ELb0ELb0ELb1ELb0ELb0EEENS1_21CollectiveEpilogueFwdINS6_IJSA_NS7_ILi512EEESA_EEES9_SC_SE_Li256ELb1ELb1ELb0ELb0EEENS1_36VarlenDynamicPersistentTileSchedulerILi64ELi64ELi256ELi128ELb0ELb1ELb1ELb0ELb1ELb1EEEEEEEEEvNT_6ParamsE,"ax",@progbits
	.align	128
.text._ZN7cutlass13device_kernelIN5flash11enable_sm90INS1_16FlashAttnFwdSm90INS1_25CollectiveMainloopFwdSm90ILi2EN4cute5tupleIJNS5_1CILi1EEES8_S8_EEENS6_IJNS7_ILi64EEESA_SA_EEELi512ENS_10bfloat16_tEfNS_4arch4Sm90ELb0ELb0ELb0ELb1ELb0ELb1ELb1ELb0ELb0ELb1ELb0ELb0EEENS1_21CollectiveEpilogueFwdINS6_IJSA_NS7_ILi512EEESA_EEES9_SC_SE_Li256ELb1ELb1ELb0ELb0EEENS1_36VarlenDynamicPersistentTileSchedulerILi64ELi64ELi256ELi128ELb0ELb1ELb1ELb0ELb1ELb1EEEEEEEEEvNT_6ParamsE:
        .type           _ZN7cutlass13device_kernelIN5flash11enable_sm90INS1_16FlashAttnFwdSm90INS1_25CollectiveMainloopFwdSm90ILi2EN4cute5tupleIJNS5_1CILi1EEES8_S8_EEENS6_IJNS7_ILi64EEESA_SA_EEELi512ENS_10bfloat16_tEfNS_4arch4Sm90ELb0ELb0ELb0ELb1ELb0ELb1ELb1ELb0ELb0ELb1ELb0ELb0EEENS1_21CollectiveEpilogueFwdINS6_IJSA_NS7_ILi512EEESA_EEES9_SC_SE_Li256ELb1ELb1ELb0ELb0EEENS1_36VarlenDynamicPersistentTileSchedulerILi64ELi64ELi256ELi128ELb0ELb1ELb1ELb0ELb1ELb1EEEEEEEEEvNT_6ParamsE,@function
        .size           _ZN7cutlass13device_kernelIN5flash11enable_sm90INS1_16FlashAttnFwdSm90INS1_25CollectiveMainloopFwdSm90ILi2EN4cute5tupleIJNS5_1CILi1EEES8_S8_EEENS6_IJNS7_ILi64EEESA_SA_EEELi512ENS_10bfloat16_tEfNS_4arch4Sm90ELb0ELb0ELb0ELb1ELb0ELb1ELb1ELb0ELb0ELb1ELb0ELb0EEENS1_21CollectiveEpilogueFwdINS6_IJSA_NS7_ILi512EEESA_EEES9_SC_SE_Li256ELb1ELb1ELb0ELb0EEENS1_36VarlenDynamicPersistentTileSchedulerILi64ELi64ELi256ELi128ELb0ELb1ELb1ELb0ELb1ELb1EEEEEEEEEvNT_6ParamsE,(.L_x_23 - _ZN7cutlass13device_kernelIN5flash11enable_sm90INS1_16FlashAttnFwdSm90INS1_25CollectiveMainloopFwdSm90ILi2EN4cute5tupleIJNS5_1CILi1EEES8_S8_EEENS6_IJNS7_ILi64EEESA_SA_EEELi512ENS_10bfloat16_tEfNS_4arch4Sm90ELb0ELb0ELb0ELb1ELb0ELb1ELb1ELb0ELb0ELb1ELb0ELb0EEENS1_21CollectiveEpilogueFwdINS6_IJSA_NS7_ILi512EEESA_EEES9_SC_SE_Li256ELb1ELb1ELb0ELb0EEENS1_36VarlenDynamicPersistentTileSchedulerILi64ELi64ELi256ELi128ELb0ELb1ELb1ELb0ELb1ELb1EEEEEEEEEvNT_6ParamsE)
        .other          _ZN7cutlass13device_kernelIN5flash11enable_sm90INS1_16FlashAttnFwdSm90INS1_25CollectiveMainloopFwdSm90ILi2EN4cute5tupleIJNS5_1CILi1EEES8_S8_EEENS6_IJNS7_ILi64EEESA_SA_EEELi512ENS_10bfloat16_tEfNS_4arch4Sm90ELb0ELb0ELb0ELb1ELb0ELb1ELb1ELb0ELb0ELb1ELb0ELb0EEENS1_21CollectiveEpilogueFwdINS6_IJSA_NS7_ILi512EEESA_EEES9_SC_SE_Li256ELb1ELb1ELb0ELb0EEENS1_36VarlenDynamicPersistentTileSchedulerILi64ELi64ELi256ELi128ELb0ELb1ELb1ELb0ELb1ELb1EEEEEEEEEvNT_6ParamsE,@"STO_CUDA_ENTRY STV_DEFAULT"
_ZN7cutlass13device_kernelIN5flash11enable_sm90INS1_16FlashAttnFwdSm90INS1_25CollectiveMainloopFwdSm90ILi2EN4cute5tupleIJNS5_1CILi1EEES8_S8_EEENS6_IJNS7_ILi64EEESA_SA_EEELi512ENS_10bfloat16_tEfNS_4arch4Sm90ELb0ELb0ELb0ELb1ELb0ELb1ELb1ELb0ELb0ELb1ELb0ELb0EEENS1_21CollectiveEpilogueFwdINS6_IJSA_NS7_ILi512EEESA_EEES9_SC_SE_Li256ELb1ELb1ELb0ELb0EEENS1_36VarlenDynamicPersistentTileSchedulerILi64ELi64ELi256ELi128ELb0ELb1ELb1ELb0ELb1ELb1EEEEEEEEEvNT_6ParamsE:
[----:B------:R-:W-:Y:S01]  /*0000*/  LDC R1, c[0x0][0x37c] ;  /* 0x0000df00ff017b82 */ /* 0x000fe20000000800 */
[----:B------:R-:W-:Y:S05]  /*0010*/  EXIT ;  /* 0x000000000000794d */ /* 0x000fea0003800000 */
.L_x_5:
        /* <DEDUP_REMOVED lines=14> */
.L_x_23:


//--------------------- .text._ZN7cutlass13device_kernelIN5flash11enable_sm90INS1_16FlashAttnFwdSm90INS1_25CollectiveMainloopFwdSm90ILi2EN4cute5tupleIJNS5_1CILi1EEES8_S8_EEENS6_IJNS7_ILi64EEESA_SA_EEELi512ENS_10bfloat16_tEfNS_4arch4Sm90ELb0ELb1ELb0ELb0ELb0ELb0ELb0ELb0ELb0ELb1ELb0ELb0EEENS1_21CollectiveEpilogueFwdINS6_IJSA_NS7_ILi512EEESA_EEES9_SC_SE_Li256ELb0ELb1ELb0ELb0EEENS1_30DynamicPersistentTileSchedulerILi256ELi128ELb0ELb1ELb1EEEEEEEEEvNT_6ParamsE --------------------------
	.section	.text._ZN7cutlass13device_kernelIN5flash11enable_sm90INS1_16FlashAttnFwdSm90INS1_25CollectiveMainloopFwdSm90ILi2EN4cute5tupleIJNS5_1CILi1EEES8_S8_EEENS6_IJNS7_ILi64EEESA_SA_EEELi512ENS_10bfloat16_tEfNS_4arch4Sm90ELb0ELb1ELb0ELb0ELb0ELb0ELb0ELb0ELb0ELb1ELb0ELb0EEENS1_21CollectiveEpilogueFwdINS6_IJSA_NS7_ILi512EEESA_EEES9_SC_SE_Li256ELb0ELb1ELb0ELb0EEENS1_30DynamicPersistentTileSchedulerILi256ELi128ELb0ELb1ELb1EEEEEEEEEvNT_6ParamsE,"ax",@progbits
	.align	128
.text._ZN7cutlass13device_kernelIN5flash11enable_sm90INS1_16FlashAttnFwdSm90INS1_25CollectiveMainloopFwdSm90ILi2EN4cute5tupleIJNS5_1CILi1EEES8_S8_EEENS6_IJNS7_ILi64EEESA_SA_EEELi512ENS_10bfloat16_tEfNS_4arch4Sm90ELb0ELb1ELb0ELb0ELb0ELb0ELb0ELb0ELb0ELb1ELb0ELb0EEENS1_21CollectiveEpilogueFwdINS6_IJSA_NS7_ILi512EEESA_EEES9_SC_SE_Li256ELb0ELb1ELb0ELb0EEENS1_30DynamicPersistentTileSchedulerILi256ELi128ELb0ELb1ELb1EEEEEEEEEvNT_6ParamsE:
        .type           _ZN7cutlass13device_kernelIN5flash11enable_sm90INS1_16FlashAttnFwdSm90INS1_25CollectiveMainloopFwdSm90ILi2EN4cute5tupleIJNS5_1CILi1EEES8_S8_EEENS6_IJNS7_ILi64EEESA_SA_EEELi512ENS_10bfloat16_tEfNS_4arch4Sm90ELb0ELb1ELb0ELb0ELb0ELb0ELb0ELb0ELb0ELb1ELb0ELb0EEENS1_21CollectiveEpilogueFwdINS6_IJSA_NS7_ILi512EEESA_EEES9_SC_SE_Li256ELb0ELb1ELb0ELb0EEENS1_30DynamicPersistentTileSchedulerILi256ELi128ELb0ELb1ELb1EEEEEEEEEvNT_6ParamsE,@function
        .size           _ZN7cutlass13device_kernelIN5flash11enable_sm90INS1_16FlashAttnFwdSm90INS1_25CollectiveMainloopFwdSm90ILi2EN4cute5tupleIJNS5_1CILi1EEES8_S8_EEENS6_IJNS7_ILi64EEESA_SA_EEELi512ENS_10bfloat16_tEfNS_4arch4Sm90ELb0ELb1ELb0ELb0ELb0ELb0ELb0ELb0ELb0ELb1ELb0ELb0EEENS1_21CollectiveEpilogueFwdINS6_IJSA_NS7_ILi512EEESA_EEES9_SC_SE_Li256ELb0ELb1ELb0ELb0EEENS1_30DynamicPersistentTileSchedulerILi256ELi128ELb0ELb1ELb1EEEEEEEEEvNT_6ParamsE,(.L_x_24 - _ZN7cutlass13device_kernelIN5flash11enable_sm90INS1_16FlashAttnFwdSm90INS1_25CollectiveMainloopFwdSm90ILi2EN4cute5tupleIJNS5_1CILi1EEES8_S8_EEENS6_IJNS7_ILi64EEESA_SA_EEELi512ENS_10bfloat16_tEfNS_4arch4Sm90ELb0ELb1ELb0ELb0ELb0ELb0ELb0ELb0ELb0ELb1ELb0ELb0EEENS1_21CollectiveEpilogueFwdINS6_IJSA_NS7_ILi512EEESA_EEES9_SC_SE_Li256ELb0ELb1ELb0ELb0EEENS1_30DynamicPersistentTileSchedulerILi256ELi128ELb0ELb1ELb1EEEEEEEEEvNT_6ParamsE)
        .other          _ZN7cutlass13device_kernelIN5flash11enable_sm90INS1_16FlashAttnFwdSm90INS1_25CollectiveMainloopFwdSm90ILi2EN4cute5tupleIJNS5_1CILi1EEES8_S8_EEENS6_IJNS7_ILi64EEESA_SA_EEELi512ENS_10bfloat16_tEfNS_4arch4Sm90ELb0ELb1ELb0ELb0ELb0ELb0ELb0ELb0ELb0ELb1ELb0ELb0EEENS1_21CollectiveEpilogueFwdINS6_IJSA_NS7_ILi512EEESA_EEES9_SC_SE_Li256ELb0ELb1ELb0ELb0EEENS1_30DynamicPersistentTileSchedulerILi256ELi128ELb0ELb1ELb1EEEEEEEEEvNT_6ParamsE,@"STO_CUDA_ENTRY STV_DEFAULT"
_ZN7cutlass13device_kernelIN5flash11enable_sm90INS1_16FlashAttnFwdSm90INS1_25CollectiveMainloopFwdSm90ILi2EN4cute5tupleIJNS5_1CILi1EEES8_S8_EEENS6_IJNS7_ILi64EEESA_SA_EEELi512ENS_10bfloat16_tEfNS_4arch4Sm90ELb0ELb1ELb0ELb0ELb0ELb0ELb0ELb0ELb0ELb1ELb0ELb0EEENS1_21CollectiveEpilogueFwdINS6_IJSA_NS7_ILi512EEESA_EEES9_SC_SE_Li256ELb0ELb1ELb0ELb0EEENS1_30DynamicPersistentTileSchedulerILi256ELi128ELb0ELb1ELb1EEEEEEEEEvNT_6ParamsE:
[----:B------:R-:W-:Y:S01]  /*0000*/  LDC R1, c[0x0][0x37c] ;  /* 0x0000df00ff017b82 */ /* 0x000fe20000000800 */
[----:B------:R-:W-:Y:S05]  /*0010*/  EXIT ;  /* 0x000000000000794d */ /* 0x000fea0003800000 */
.L_x_6:
        /* <DEDUP_REMOVED lines=14> */
.L_x_24:


//--------------------- .text._ZN7cutlass13device_kernelIN5flash11enable_sm90INS1_16FlashAttnFwdSm90INS1_25CollectiveMainloopFwdSm90ILi2EN4cute5tupleIJNS5_1CILi1EEES8_S8_EEENS6_IJNS7_ILi64EEESA_SA_EEELi512ENS_10bfloat16_tEfNS_4arch4Sm90ELb0ELb1ELb0ELb0ELb0ELb0ELb1ELb0ELb0ELb1ELb0ELb0EEENS1_21CollectiveEpilogueFwdINS6_IJSA_NS7_ILi512EEESA_EEES9_SC_SE_Li256ELb0ELb1ELb0ELb0EEENS1_30DynamicPersistentTileSchedulerILi256ELi128ELb0ELb1ELb1EEEEEEEEEvNT_6ParamsE --------------------------
	.section	.text._ZN7cutlass13device_kernelIN5flash11enable_sm90INS1_16FlashAttnFwdSm90INS1_25CollectiveMainloopFwdSm90ILi2EN4cute5tupleIJNS5_1CILi1EEES8_S8_EEENS6_IJNS7_ILi64EEESA_SA_EEELi512ENS_10bfloat16_tEfNS_4arch4Sm90ELb0ELb1ELb0ELb0ELb0ELb0ELb1ELb0ELb0ELb1ELb0ELb0EEENS1_21CollectiveEpilogueFwdINS6_IJSA_NS7_ILi512EEESA_EEES9_SC_SE_Li256ELb0ELb1ELb0ELb0EEENS1_30DynamicPersistentTileSchedulerILi256ELi128ELb0ELb1ELb1EEEEEEEEEvNT_6ParamsE,"ax",@progbits
	.align	128
.text._ZN7cutlass13device_kernelIN5flash11enable_sm90INS1_16FlashAttnFwdSm90INS1_25CollectiveMainloopFwdSm90ILi2EN4cute5tupleIJNS5_1CILi1EEES8_S8_EEENS6_IJNS7_ILi64EEESA_SA_EEELi512ENS_10bfloat16_tEfNS_4arch4Sm90ELb0ELb1ELb0ELb0ELb0ELb0ELb1ELb0ELb0ELb1ELb0ELb0EEENS1_21CollectiveEpilogueFwdINS6_IJSA_NS7_ILi512EEESA_EEES9_SC_SE_Li256ELb0ELb1ELb0ELb0EEENS1_30DynamicPersistentTileSchedulerILi256ELi128ELb0ELb1ELb1EEEEEEEEEvNT_6ParamsE:
        .type           _ZN7cutlass13device_kernelIN5flash11enable_sm90INS1_16FlashAttnFwdSm90INS1_25CollectiveMainloopFwdSm90ILi2EN4cute5tupleIJNS5_1CILi1EEES8_S8_EEENS6_IJNS7_ILi64EEESA_SA_EEELi512ENS_10bfloat16_tEfNS_4arch4Sm90ELb0ELb1ELb0ELb0ELb0ELb0ELb1ELb0ELb0ELb1ELb0ELb0EEENS1_21CollectiveEpilogueFwdINS6_IJSA_NS7_ILi512EEESA_EEES9_SC_SE_Li256ELb0ELb1ELb0ELb0EEENS1_30DynamicPersistentTileSchedulerILi256ELi128ELb0ELb1ELb1EEEEEEEEEvNT_6ParamsE,@function
        .size           _ZN7cutlass13device_kernelIN5flash11enable_sm90INS1_16FlashAttnFwdSm90INS1_25CollectiveMainloopFwdSm90ILi2EN4cute5tupleIJNS5_1CILi1EEES8_S8_EEENS6_IJNS7_ILi64EEESA_SA_EEELi512ENS_10bfloat16_tEfNS_4arch4Sm90ELb0ELb1ELb0ELb0ELb0ELb0ELb1ELb0ELb0ELb1ELb0ELb0EEENS1_21CollectiveEpilogueFwdINS6_IJSA_NS7_ILi512EEESA_EEES9_SC_SE_Li256ELb0ELb1ELb0ELb0EEENS1_30DynamicPersistentTileSchedulerILi256ELi128ELb0ELb1ELb1EEEEEEEEEvNT_6ParamsE,(.L_x_25 - _ZN7cutlass13device_kernelIN5flash11enable_sm90INS1_16FlashAttnFwdSm90INS1_25CollectiveMainloopFwdSm90ILi2EN4cute5tupleIJNS5_1CILi1EEES8_S8_EEENS6_IJNS7_ILi64EEESA_SA_EEELi512ENS_10bfloat16_tEfNS_4arch4Sm90ELb0ELb1ELb0ELb0ELb0ELb0ELb1ELb0ELb0ELb1ELb0ELb0EEENS1_21CollectiveEpilogueFwdINS6_IJSA_NS7_ILi512EEESA_EEES9_SC_SE_Li256ELb0ELb1ELb0ELb0EEENS1_30DynamicPersistentTileSchedulerILi256ELi128ELb0ELb1ELb1EEEEEEEEEvNT_6ParamsE)
        .other          _ZN7cutlass13device_kernelIN5flash11enable_sm90INS1_16FlashAttnFwdSm90INS1_25CollectiveMainloopFwdSm90ILi2EN4cute5tupleIJNS5_1CILi1EEES8_S8_EEENS6_IJNS7_ILi64EEESA_SA_EEELi512ENS_10bfloat16_tEfNS_4arch4Sm90ELb0ELb1ELb0ELb0ELb0ELb0ELb1ELb0ELb0ELb1ELb0ELb0EEENS1_21CollectiveEpilogueFwdINS6_IJSA_NS7_ILi512EEESA_EEES9_SC_SE_Li256ELb0ELb1ELb0ELb0EEENS1_30DynamicPersistentTileSchedulerILi256ELi128ELb0ELb1ELb1EEEEEEEEEvNT_6ParamsE,@"STO_CUDA_ENTRY STV_DEFAULT"
_ZN7cutlass13device_kernelIN5flash11enable_sm90INS1_16FlashAttnFwdSm90INS1_25CollectiveMainloopFwdSm90ILi2EN4cute5tupleIJNS5_1CILi1EEES8_S8_EEENS6_IJNS7_ILi64EEESA_SA_EEELi512ENS_10bfloat16_tEfNS_4arch4Sm90ELb0ELb1ELb0ELb0ELb0ELb0ELb1ELb0ELb0ELb1ELb0ELb0EEENS1_21CollectiveEpilogueFwdINS6_IJSA_NS7_ILi512EEESA_EEES9_SC_SE_Li256ELb0ELb1ELb0ELb0EEENS1_30DynamicPersistentTileSchedulerILi256ELi128ELb0ELb1ELb1EEEEEEEEEvNT_6ParamsE:
[----:B------:R-:W-:Y:S01]  /*0000*/  LDC R1, c[0x0][0x37c] ;  /* 0x0000df00ff017b82 */ /* 0x000fe20000000800 */
[----:B------:R-:W-:Y:S05]  /*0010*/  EXIT ;  /* 0x000000000000794d */ /* 0x000fea0003800000 */
.L_x_7:
        /* <DEDUP_REMOVED lines=14> */
.L_x_25:


//--------------------- .text._ZN7cutlass13device_kernelIN5flash11enable_sm90INS1_16FlashAttnFwdSm90INS1_25CollectiveMainloopFwdSm90ILi2EN4cute5tupleIJNS5_1CILi1EEES8_S8_EEENS6_IJNS7_ILi64EEESA_SA_EEELi512ENS_10bfloat16_tEfNS_4arch4Sm90ELb0ELb1ELb0ELb1ELb0ELb0ELb0ELb0ELb0ELb1ELb0ELb0EEENS1_21CollectiveEpilogueFwdINS6_IJSA_NS7_ILi512EEESA_EEES9_SC_SE_Li256ELb1ELb1ELb0ELb0EEENS1_36VarlenDynamicPersistentTileSchedulerILi64ELi64ELi256ELi128ELb0ELb1ELb1ELb1ELb0ELb1EEEEEEEEEvNT_6ParamsE --------------------------
	.section	.text._ZN7cutlass13device_kernelIN5flash11enable_sm90INS1_16FlashAttnFwdSm90INS1_25CollectiveMainloopFwdSm90ILi2EN4cute5tupleIJNS5_1CILi1EEES8_S8_EEENS6_IJNS7_ILi64EEESA_SA_EEELi512ENS_10bfloat16_tEfNS_4arch4Sm90ELb0ELb1ELb0ELb1ELb0ELb0ELb0ELb0ELb0ELb1ELb0ELb0EEENS1_21CollectiveEpilogueFwdINS6_IJSA_NS7_ILi512EEESA_EEES9_SC_SE_Li256ELb1ELb1ELb0ELb0EEENS1_36VarlenDynamicPersistentTileSchedulerILi64ELi64ELi256ELi128ELb0ELb1ELb1ELb1ELb0ELb1EEEEEEEEEvNT_6ParamsE,"ax",@progbits
	.align	128
.text._ZN7cutlass13device_kernelIN5flash11enable_sm90INS1_16FlashAttnFwdSm90INS1_25CollectiveMainloopFwdSm90ILi2EN4cute5tupleIJNS5_1CILi1EEES8_S8_EEENS6_IJNS7_ILi64EEESA_SA_EEELi512ENS_10bfloat16_tEfNS_4arch4Sm90ELb0ELb1ELb0ELb1ELb0ELb0ELb0ELb0ELb0ELb1ELb0ELb0EEENS1_21CollectiveEpilogueFwdINS6_IJSA_NS7_ILi512EEESA_EEES9_SC_SE_Li256ELb1ELb1ELb0ELb0EEENS1_36VarlenDynamicPersistentTileSchedulerILi64ELi64ELi256ELi128ELb0ELb1ELb1ELb1ELb0ELb1EEEEEEEEEvNT_6ParamsE:
        .type           _ZN7cutlass13device_kernelIN5flash11enable_sm90INS1_16FlashAttnFwdSm90INS1_25CollectiveMainloopFwdSm90ILi2EN4cute5tupleIJNS5_1CILi1EEES8_S8_EEENS6_IJNS7_ILi64EEESA_SA_EEELi512ENS_10bfloat16_tEfNS_4arch4Sm90ELb0ELb1ELb0ELb1ELb0ELb0ELb0ELb0ELb0ELb1ELb0ELb0EEENS1_21CollectiveEpilogueFwdINS6_IJSA_NS7_ILi512EEESA_EEES9_SC_SE_Li256ELb1ELb1ELb0ELb0EEENS1_36VarlenDynamicPersistentTileSchedulerILi64ELi64ELi256ELi128ELb0ELb1ELb1ELb1ELb0ELb1EEEEEEEEEvNT_6ParamsE,@function
        .size           _ZN7cutlass13device_kernelIN5flash11enable_sm90INS1_16FlashAttnFwdSm90INS1_25CollectiveMainloopFwdSm90ILi2EN4cute5tupleIJNS5_1CILi1EEES8_S8_EEENS6_IJNS7_ILi64EEESA_SA_EEELi512ENS_10bfloat16_tEfNS_4arch4Sm90ELb0ELb1ELb0ELb1ELb0ELb0ELb0ELb0ELb0ELb1ELb0ELb0EEENS1_21CollectiveEpilogueFwdINS6_IJSA_NS7_ILi512EEESA_EEES9_SC_SE_Li256ELb1ELb1ELb0ELb0EEENS1_36VarlenDynamicPersistentTileSchedulerILi64ELi64ELi256ELi128ELb0ELb1ELb1ELb1ELb0ELb1EEEEEEEEEvNT_6ParamsE,(.L_x_26 - _ZN7cutlass13device_kernelIN5flash11enable_sm90INS1_16FlashAttnFwdSm90INS1_25CollectiveMainloopFwdSm90ILi2EN4cute5tupleIJNS5_1CILi1EEES8_S8_EEENS6_IJNS7_ILi64EEESA_SA_EEELi512ENS_10bfloat16_tEfNS_4arch4Sm90ELb0ELb1ELb0ELb1ELb0ELb0ELb0ELb0ELb0ELb1ELb0ELb0EEENS1_21CollectiveEpilogueFwdINS6_IJSA_NS7_ILi512EEESA_EEES9_SC_SE_Li256ELb1ELb1ELb0ELb0EEENS1_36VarlenDynamicPersistentTileSchedulerILi64ELi64ELi256ELi128ELb0ELb1ELb1ELb1ELb0ELb1EEEEEEEEEvNT_6ParamsE)
        .other          _ZN7cutlass13device_kernelIN5flash11enable_sm90INS1_16FlashAttnFwdSm90INS1_25CollectiveMainloopFwdSm90ILi2EN4cute5tupleIJNS5_1CILi1EEES8_S8_EEENS6_IJNS7_ILi64EEESA_SA_EEELi512ENS_10bfloat16_tEfNS_4arch4Sm90ELb0ELb1ELb0ELb1ELb0ELb0ELb0ELb0ELb0ELb1ELb0ELb0EEENS1_21CollectiveEpilogueFwdINS6_IJSA_NS7_ILi512EEESA_EEES9_SC_SE_Li256ELb1ELb1ELb0ELb0EEENS1_36VarlenDynamicPersistentTileSchedulerILi64ELi64ELi256ELi128ELb0ELb1ELb1ELb1ELb0ELb1EEEEEEEEEvNT_6ParamsE,@"STO_CUDA_ENTRY STV_DEFAULT"
_ZN7cutlass13device_kernelIN5flash11enable_sm90INS1_16FlashAttnFwdSm90INS1_25CollectiveMainloopFwdSm90ILi2EN4cute5tupleIJNS5_1CILi1EEES8_S8_EEENS6_IJNS7_ILi64EEESA_SA_EEELi512ENS_10bfloat16_tEfNS_4arch4Sm90ELb0ELb1ELb0ELb1ELb0ELb0ELb0ELb0ELb0ELb1ELb0ELb0EEENS1_21CollectiveEpilogueFwdINS6_IJSA_NS7_ILi512EEESA_EEES9_SC_SE_Li256ELb1ELb1ELb0ELb0EEENS1_36VarlenDynamicPersistentTileSchedulerILi64ELi64ELi256ELi128ELb0ELb1ELb1ELb1ELb0ELb1EEEEEEEEEvNT_6ParamsE:
[----:B------:R-:W-:Y:S01]  /*0000*/  LDC R1, c[0x0][0x37c] ;  /* 0x0000df00ff017b82 */ /* 0x000fe20000000800 */
[----:B------:R-:W-:Y:S05]  /*0010*/  EXIT ;  /* 0x000000000000794d */ /* 0x000fea0003800000 */
.L_x_8:
        /* <DEDUP_REMOVED lines=14> */
.L_x_26:


//--------------------- .text._ZN7cutlass13device_kernelIN5flash11enable_sm90INS1_16FlashAttnFwdSm90INS1_25CollectiveMainloopFwdSm90ILi2EN4cute5tupleIJNS5_1CILi1EEES8_S8_EEENS6_IJNS7_ILi64EEESA_SA_EEELi512ENS_10bfloat16_tEfNS_4arch4Sm90ELb0ELb1ELb0ELb1ELb0ELb1ELb0ELb0ELb0ELb1ELb0ELb0EEENS1_21CollectiveEpilogueFwdINS6_IJSA_NS7_ILi512EEESA_EEES9_SC_SE_Li256ELb1ELb1ELb0ELb0EEENS1_36VarlenDynamicPersistentTileSchedulerILi64ELi64ELi256ELi128ELb0ELb1ELb1ELb1ELb0ELb1EEEEEEEEEvNT_6ParamsE --------------------------
	.section	.text._ZN7cutlass13device_kernelIN5flash11enable_sm90INS1_16FlashAttnFwdSm90INS1_25CollectiveMainloopFwdSm90ILi2EN4cute5tupleIJNS5_1CILi1EEES8_S8_EEENS6_IJNS7_ILi64EEESA_SA_EEELi512ENS_10bfloat16_tEfNS_4arch4Sm90ELb0ELb1ELb0ELb1ELb0ELb1ELb0ELb0ELb0ELb1ELb0ELb0EEENS1_21CollectiveEpilogueFwdINS6_IJSA_NS7_ILi512EEESA_EEES9_SC_SE_Li256ELb1ELb1ELb0ELb0EEENS1_36VarlenDynamicPersistentTileSchedulerILi64ELi64ELi256ELi128ELb0ELb1ELb1ELb1ELb0ELb1EEEEEEEEEvNT_6ParamsE,"ax",@progbits
	.align	128
.text._ZN7cutlass13device_kernelIN5flash11enable_sm90INS1_16FlashAttnFwdSm90INS1_25CollectiveMainloopFwdSm90ILi2EN4cute5tupleIJNS5_1CILi1EEES8_S8_EEENS6_IJNS7_ILi64EEESA_SA_EEELi512ENS_10bfloat16_tEfNS_4arch4Sm90ELb0ELb1ELb0ELb1ELb0ELb1ELb0ELb0ELb0ELb1ELb0ELb0EEENS1_21CollectiveEpilogueFwdINS6_IJSA_NS7_ILi512EEESA_EEES9_SC_SE_Li256ELb1ELb1ELb0ELb0EEENS1_36VarlenDynamicPersistentTileSchedulerILi64ELi64ELi256ELi128ELb0ELb1ELb1ELb1ELb0ELb1EEEEEEEEEvNT_6ParamsE:
        .type           _ZN7cutlass13device_kernelIN5flash11enable_sm90INS1_16FlashAttnFwdSm90INS1_25CollectiveMainloopFwdSm90ILi2EN4cute5tupleIJNS5_1CILi1EEES8_S8_EEENS6_IJNS7_ILi64EEESA_SA_EEELi512ENS_10bfloat16_tEfNS_4arch4Sm90ELb0ELb1ELb0ELb1ELb0ELb1ELb0ELb0ELb0ELb1ELb0ELb0EEENS1_21CollectiveEpilogueFwdINS6_IJSA_NS7_ILi512EEESA_EEES9_SC_SE_Li256ELb1ELb1ELb0ELb0EEENS1_36VarlenDynamicPersistentTileSchedulerILi64ELi64ELi256ELi128ELb0ELb1ELb1ELb1ELb0ELb1EEEEEEEEEvNT_6ParamsE,@function
        .size           _ZN7cutlass13device_kernelIN5flash11enable_sm90INS1_16FlashAttnFwdSm90INS1_25CollectiveMainloopFwdSm90ILi2EN4cute5tupleIJNS5_1CILi1EEES8_S8_EEENS6_IJNS7_ILi64EEESA_SA_EEELi512ENS_10bfloat16_tEfNS_4arch4Sm90ELb0ELb1ELb0ELb1ELb0ELb1ELb0ELb0ELb0ELb1ELb0ELb0EEENS1_21CollectiveEpilogueFwdINS6_IJSA_NS7_ILi512EEESA_EEES9_SC_SE_Li256ELb1ELb1ELb0ELb0EEENS1_36VarlenDynamicPersistentTileSchedulerILi64ELi64ELi256ELi128ELb0ELb1ELb1ELb1ELb0ELb1EEEEEEEEEvNT_6ParamsE,(.L_x_27 - _ZN7cutlass13device_kernelIN5flash11enable_sm90INS1_16FlashAttnFwdSm90INS1_25CollectiveMainloopFwdSm90ILi2EN4cute5tupleIJNS5_1CILi1EEES8_S8_EEENS6_IJNS7_ILi64EEESA_SA_EEELi512ENS_10bfloat16_tEfNS_4arch4Sm90ELb0ELb1ELb0ELb1ELb0ELb1ELb0ELb0ELb0ELb1ELb0ELb0EEENS1_21CollectiveEpilogueFwdINS6_IJSA_NS7_ILi512EEESA_EEES9_SC_SE_Li256ELb1ELb1ELb0ELb0EEENS1_36VarlenDynamicPersistentTileSchedulerILi64ELi64ELi256ELi128ELb0ELb1ELb1ELb1ELb0ELb1EEEEEEEEEvNT_6ParamsE)
        .other          _ZN7cutlass13device_kernelIN5flash11enable_sm90INS1_16FlashAttnFwdSm90INS1_25CollectiveMainloopFwdSm90ILi2EN4cute5tupleIJNS5_1CILi1EEES8_S8_EEENS6_IJNS7_ILi64EEESA_SA_EEELi512ENS_10bfloat16_tEfNS_4arch4Sm90ELb0ELb1ELb0ELb1ELb0ELb1ELb0ELb0ELb0ELb1ELb0ELb0EEENS1_21CollectiveEpilogueFwdINS6_IJSA_NS7_ILi512EEESA_EEES9_SC_SE_Li256ELb1ELb1ELb0ELb0EEENS1_36VarlenDynamicPersistentTileSchedulerILi64ELi64ELi256ELi128ELb0ELb1ELb1ELb1ELb0ELb1EEEEEEEEEvNT_6ParamsE,@"STO_CUDA_ENTRY STV_DEFAULT"
_ZN7cutlass13device_kernelIN5flash11enable_sm90INS1_16FlashAttnFwdSm90INS1_25CollectiveMainloopFwdSm90ILi2EN4cute5tupleIJNS5_1CILi1EEES8_S8_EEENS6_IJNS7_ILi64EEESA_SA_EEELi512ENS_10bfloat16_tEfNS_4arch4Sm90ELb0ELb1ELb0ELb1ELb0ELb1ELb0ELb0ELb0ELb1ELb0ELb0EEENS1_21CollectiveEpilogueFwdINS6_IJSA_NS7_ILi512EEESA_EEES9_SC_SE_Li256ELb1ELb1ELb0ELb0EEENS1_36VarlenDynamicPersistentTileSchedulerILi64ELi64ELi256ELi128ELb0ELb1ELb1ELb1ELb0ELb1EEEEEEEEEvNT_6ParamsE:
[----:B------:R-:W-:Y:S01]  /*0000*/  LDC R1, c[0x0][0x37c] ;  /* 0x0000df00ff017b82 */ /* 0x000fe20000000800 */
[----:B------:R-:W-:Y:S05]  /*0010*/  EXIT ;  /* 0x000000000000794d */ /* 0x000fea0003800000 */
.L_x_9:
        /* <DEDUP_REMOVED lines=14> */
.L_x_27:


//--------------------- .text._ZN7cutlass13device_kernelIN5flash11enable_sm90INS1_16FlashAttnFwdSm90INS1_25CollectiveMainloopFwdSm90ILi2EN4cute5tupleIJNS5_1CILi1EEES8_S8_EEENS6_IJNS7_ILi64EEESA_SA_EEELi512ENS_10bfloat16_tEfNS_4arch4Sm90ELb0ELb1ELb0ELb1ELb0ELb0ELb1ELb0ELb0ELb1ELb0ELb0EEENS1_21CollectiveEpilogueFwdINS6_IJSA_NS7_ILi512EEESA_EEES9_SC_SE_Li256ELb1ELb1ELb0ELb0EEENS1_36VarlenDynamicPersistentTileSchedulerILi64ELi64ELi256ELi128ELb0ELb1ELb1ELb1ELb0ELb1EEEEEEEEEvNT_6ParamsE --------------------------
	.section	.text._ZN7cutlass13device_kernelIN5flash11enable_sm90INS1_16FlashAttnFwdSm90INS1_25CollectiveMainloopFwdSm90ILi2EN4cute5tupleIJNS5_1CILi1EEES8_S8_EEENS6_IJNS7_ILi64EEESA_SA_EEELi512ENS_10bfloat16_tEfNS_4arch4Sm90ELb0ELb1ELb0ELb1ELb0ELb0ELb1ELb0ELb0ELb1ELb0ELb0EEENS1_21CollectiveEpilogueFwdINS6_IJSA_NS7_ILi512EEESA_EEES9_SC_SE_Li256ELb1ELb1ELb0ELb0EEENS1_36VarlenDynamicPersistentTileSchedulerILi64ELi64ELi256ELi128ELb0ELb1ELb1ELb1ELb0ELb1EEEEEEEEEvNT_6ParamsE,"ax",@progbits
	.align	128
.text._ZN7cutlass13device_kernelIN5flash11enable_sm90INS1_16FlashAttnFwdSm90INS1_25CollectiveMainloopFwdSm90ILi2EN4cute5tupleIJNS5_1CILi1EEES8_S8_EEENS6_IJNS7_ILi64EEESA_SA_EEELi512ENS_10bfloat16_tEfNS_4arch4Sm90ELb0ELb1ELb0ELb1ELb0ELb0ELb1ELb0ELb0ELb1ELb0ELb0EEENS1_21CollectiveEpilogueFwdINS6_IJSA_NS7_ILi512EEESA_EEES9_SC_SE_Li256ELb1ELb1ELb0ELb0EEENS1_36VarlenDynamicPersistentTileSchedulerILi64ELi64ELi256ELi128ELb0ELb1ELb1ELb1ELb0ELb1EEEEEEEEEvNT_6ParamsE:
        .type           _ZN7cutlass13device_kernelIN5flash11enable_sm90INS1_16FlashAttnFwdSm90INS1_25CollectiveMainloopFwdSm90ILi2EN4cute5tupleIJNS5_1CILi1EEES8_S8_EEENS6_IJNS7_ILi64EEESA_SA_EEELi512ENS_10bfloat16_tEfNS_4arch4Sm90ELb0ELb1ELb0ELb1ELb0ELb0ELb1ELb0ELb0ELb1ELb0ELb0EEENS1_21CollectiveEpilogueFwdINS6_IJSA_NS7_ILi512EEESA_EEES9_SC_SE_Li256ELb1ELb1ELb0ELb0EEENS1_36VarlenDynamicPersistentTileSchedulerILi64ELi64ELi256ELi128ELb0ELb1ELb1ELb1ELb0ELb1EEEEEEEEEvNT_6ParamsE,@function
        .size           _ZN7cutlass13device_kernelIN5flash11enable_sm90INS1_16FlashAttnFwdSm90INS1_25CollectiveMainloopFwdSm90ILi2EN4cute5tupleIJNS5_1CILi1EEES8_S8_EEENS6_IJNS7_ILi64EEESA_SA_EEELi512ENS_10bfloat16_tEfNS_4arch4Sm90ELb0ELb1ELb0ELb1ELb0ELb0ELb1ELb0ELb0ELb1ELb0ELb0EEENS1_21CollectiveEpilogueFwdINS6_IJSA_NS7_ILi512EEESA_EEES9_SC_SE_Li256ELb1ELb1ELb0ELb0EEENS1_36VarlenDynamicPersistentTileSchedulerILi64ELi64ELi256ELi128ELb0ELb1ELb1ELb1ELb0ELb1EEEEEEEEEvNT_6ParamsE,(.L_x_28 - _ZN7cutlass13device_kernelIN5flash11enable_sm90INS1_16FlashAttnFwdSm90INS1_25CollectiveMainloopFwdSm90ILi2EN4cute5tupleIJNS5_1CILi1EEES8_S8_EEENS6_IJNS7_ILi64EEESA_SA_EEELi512ENS_10bfloat16_tEfNS_4arch4Sm90ELb0ELb1ELb0ELb1ELb0ELb0ELb1ELb0ELb0ELb1ELb0ELb0EEENS1_21CollectiveEpilogueFwdINS6_IJSA_NS7_ILi512EEESA_EEES9_SC_SE_Li256ELb1ELb1ELb0ELb0EEENS1_36VarlenDynamicPersistentTileSchedulerILi64ELi64ELi256ELi128ELb0ELb1ELb1ELb1ELb0ELb1EEEEEEEEEvNT_6ParamsE)
        .other          _ZN7cutlass13device_kernelIN5flash11enable_sm90INS1_16FlashAttnFwdSm90INS1_25CollectiveMainloopFwdSm90ILi2EN4cute5tupleIJNS5_1CILi1EEES8_S8_EEENS6_IJNS7_ILi64EEESA_SA_EEELi512ENS_10bfloat16_tEfNS_4arch4Sm90ELb0ELb1ELb0ELb1ELb0ELb0ELb1ELb0ELb0ELb1ELb0ELb0EEENS1_21CollectiveEpilogueFwdINS6_IJSA_NS7_ILi512EEESA_EEES9_SC_SE_Li256ELb1ELb1ELb0ELb0EEENS1_36VarlenDynamicPersistentTileSchedulerILi64ELi64ELi256ELi128ELb0ELb1ELb1ELb1ELb0ELb1EEEEEEEEEvNT_6ParamsE,@"STO_CUDA_ENTRY STV_DEFAULT"
_ZN7cutlass13device_kernelIN5flash11enable_sm90INS1_16FlashAttnFwdSm90INS1_25CollectiveMainloopFwdSm90ILi2EN4cute5tupleIJNS5_1CILi1EEES8_S8_EEENS6_IJNS7_ILi64EEESA_SA_EEELi512ENS_10bfloat16_tEfNS_4arch4Sm90ELb0ELb1ELb0ELb1ELb0ELb0ELb1ELb0ELb0ELb1ELb0ELb0EEENS1_21CollectiveEpilogueFwdINS6_IJSA_NS7_ILi512EEESA_EEES9_SC_SE_Li256ELb1ELb1ELb0ELb0EEENS1_36VarlenDynamicPersistentTileSchedulerILi64ELi64ELi256ELi128ELb0ELb1ELb1ELb1ELb0ELb1EEEEEEEEEvNT_6ParamsE:
[----:B------:R-:W-:Y:S01]  /*0000*/  LDC R1, c[0x0][0x37c] ;  /* 0x0000df00ff017b82 */ /* 0x000fe20000000800 */
[----:B------:R-:W-:Y:S05]  /*0010*/  EXIT ;  /* 0x000000000000794d */ /* 0x000fea0003800000 */
.L_x_10:
        /* <DEDUP_REMOVED lines=14> */
.L_x_28:


//--------------------- .text._ZN7cutlass13device_kernelIN5flash11enable_sm90INS1_16FlashAttnFwdSm90INS1_25CollectiveMainloopFwdSm90ILi2EN4cute5tupleIJNS5_1CILi1EEES8_S8_EEENS6_IJNS7_ILi64EEESA_SA_EEELi512ENS_10bfloat16_tEfNS_4arch4Sm90ELb0ELb1ELb0ELb1ELb0ELb1ELb1ELb0ELb0ELb1ELb0ELb0EEENS1_21CollectiveEpilogueFwdINS6_IJSA_NS7_ILi512EEESA_EEES9_SC_SE_Li256ELb1ELb1ELb0ELb0EEENS1_36VarlenDynamicPersistentTileSchedulerILi64ELi64ELi256ELi128ELb0ELb1ELb1ELb1ELb0ELb1EEEEEEEEEvNT_6ParamsE --------------------------
	.section	.text._ZN7cutlass13device_kernelIN5flash11enable_sm90INS1_16FlashAttnFwdSm90INS1_25CollectiveMainloopFwdSm90ILi2EN4cute5tupleIJNS5_1CILi1EEES8_S8_EEENS6_IJNS7_ILi64EEESA_SA_EEELi512ENS_10bfloat16_tEfNS_4arch4Sm90ELb0ELb1ELb0ELb1ELb0ELb1ELb1ELb0ELb0ELb1ELb0ELb0EEENS1_21CollectiveEpilogueFwdINS6_IJSA_NS7_ILi512EEESA_EEES9_SC_SE_Li256ELb1ELb1ELb0ELb0EEENS1_36VarlenDynamicPersistentTileSchedulerILi64ELi64ELi256ELi128ELb0ELb1ELb1ELb1ELb0ELb1EEEEEEEEEvNT_6ParamsE,"ax",@progbits
	.align	128
.text._ZN7cutlass13device_kernelIN5flash11enable_sm90INS1_16FlashAttnFwdSm90INS1_25CollectiveMainloopFwdSm90ILi2EN4cute5tupleIJNS5_1CILi1EEES8_S8_EEENS6_IJNS7_ILi64EEESA_SA_EEELi512ENS_10bfloat16_tEfNS_4arch4Sm90ELb0ELb1ELb0ELb1ELb0ELb1ELb1ELb0ELb0ELb1ELb0ELb0EEENS1_21CollectiveEpilogueFwdINS6_IJSA_NS7_ILi512EEESA_EEES9_SC_SE_Li256ELb1ELb1ELb0ELb0EEENS1_36VarlenDynamicPersistentTileSchedulerILi64ELi64ELi256ELi128ELb0ELb1ELb1ELb1ELb0ELb1EEEEEEEEEvNT_6ParamsE:
        .type           _ZN7cutlass13device_kernelIN5flash11enable_sm90INS1_16FlashAttnFwdSm90INS1_25CollectiveMainloopFwdSm90ILi2EN4cute5tupleIJNS5_1CILi1EEES8_S8_EEENS6_IJNS7_ILi64EEESA_SA_EEELi512ENS_10bfloat16_tEfNS_4arch4Sm90ELb0ELb1ELb0ELb1ELb0ELb1ELb1ELb0ELb0ELb1ELb0ELb0EEENS1_21CollectiveEpilogueFwdINS6_IJSA_NS7_ILi512EEESA_EEES9_SC_SE_Li256ELb1ELb1ELb0ELb0EEENS1_36VarlenDynamicPersistentTileSchedulerILi64ELi64ELi256ELi128ELb0ELb1ELb1ELb1ELb0ELb1EEEEEEEEEvNT_6ParamsE,@function
        .size           _ZN7cutlass13device_kernelIN5flash11enable_sm90INS1_16FlashAttnFwdSm90INS1_25CollectiveMainloopFwdSm90ILi2EN4cute5tupleIJNS5_1CILi1EEES8_S8_EEENS6_IJNS7_ILi64EEESA_SA_EEELi512ENS_10bfloat16_tEfNS_4arch4Sm90ELb0ELb1ELb0ELb1ELb0ELb1ELb1ELb0ELb0ELb1ELb0ELb0EEENS1_21CollectiveEpilogueFwdINS6_IJSA_NS7_ILi512EEESA_EEES9_SC_SE_Li256ELb1ELb1ELb0ELb0EEENS1_36VarlenDynamicPersistentTileSchedulerILi64ELi64ELi256ELi128ELb0ELb1ELb1ELb1ELb0ELb1EEEEEEEEEvNT_6ParamsE,(.L_x_29 - _ZN7cutlass13device_kernelIN5flash11enable_sm90INS1_16FlashAttnFwdSm90INS1_25CollectiveMainloopFwdSm90ILi2EN4cute5tupleIJNS5_1CILi1EEES8_S8_EEENS6_IJNS7_ILi64EEESA_SA_EEELi512ENS_10bfloat16_tEfNS_4arch4Sm90ELb0ELb1ELb0ELb1ELb0ELb1ELb1ELb0ELb0ELb1ELb0ELb0EEENS1_21CollectiveEpilogueFwdINS6_IJSA_NS7_ILi512EEESA_EEES9_SC_SE_Li256ELb1ELb1ELb0ELb0EEENS1_36VarlenDynamicPersistentTileSchedulerILi64ELi64ELi256ELi128ELb0ELb1ELb1ELb1ELb0ELb1EEEEEEEEEvNT_6ParamsE)
        .other          _ZN7cutlass13device_kernelIN5flash11enable_sm90INS1_16FlashAttnFwdSm90INS1_25CollectiveMainloopFwdSm90ILi2EN4cute5tupleIJNS5_1CILi1EEES8_S8_EEENS6_IJNS7_ILi64EEESA_SA_EEELi512ENS_10bfloat16_tEfNS_4arch4Sm90ELb0ELb1ELb0ELb1ELb0ELb1ELb1ELb0ELb0ELb1ELb0ELb0EEENS1_21CollectiveEpilogueFwdINS6_IJSA_NS7_ILi512EEESA_EEES9_SC_SE_Li256ELb1ELb1ELb0ELb0EEENS1_36VarlenDynamicPersistentTileSchedulerILi64ELi64ELi256ELi128ELb0ELb1ELb1ELb1ELb0ELb1EEEEEEEEEvNT_6ParamsE,@"STO_CUDA_ENTRY STV_DEFAULT"
_ZN7cutlass13device_kernelIN5flash11enable_sm90INS1_16FlashAttnFwdSm90INS1_25CollectiveMainloopFwdSm90ILi2EN4cute5tupleIJNS5_1CILi1EEES8_S8_EEENS6_IJNS7_ILi64EEESA_SA_EEELi512ENS_10bfloat16_tEfNS_4arch4Sm90ELb0ELb1ELb0ELb1ELb0ELb1ELb1ELb0ELb0ELb1ELb0ELb0EEENS1_21CollectiveEpilogueFwdINS6_IJSA_NS7_ILi512EEESA_EEES9_SC_SE_Li256ELb1ELb1ELb0ELb0EEENS1_36VarlenDynamicPersistentTileSchedulerILi64ELi64ELi256ELi128ELb0ELb1ELb1ELb1ELb0ELb1EEEEEEEEEvNT_6ParamsE:
[----:B------:R-:W-:Y:S01]  /*0000*/  LDC R1, c[0x0][0x37c] ;  /* 0x0000df00ff017b82 */ /* 0x000fe20000000800 */
[----:B------:R-:W-:Y:S05]  /*0010*/  EXIT ;  /* 0x000000000000794d */ /* 0x000fea0003800000 */
.L_x_11:
        /* <DEDUP_REMOVED lines=14> */
.L_x_29:


//--------------------- .text._ZN7cutlass13device_kernelIN5flash11enable_sm90INS1_16FlashAttnFwdSm90INS1_25CollectiveMainloopFwdSm90ILi2EN4cute5tupleIJNS5_1CILi1EEES8_S8_EEENS6_IJNS7_ILi64EEESA_SA_EEELi512ENS_10bfloat16_tEfNS_4arch4Sm90ELb1ELb0ELb0ELb0ELb0ELb0ELb0ELb0ELb0ELb1ELb0ELb0EEENS1_21CollectiveEpilogueFwdINS6_IJSA_NS7_ILi512EEESA_EEES9_SC_SE_Li256ELb0ELb1ELb0ELb0EEENS1_30DynamicPersistentTileSchedulerILi256ELi128ELb0ELb1ELb1EEEEEEEEEvNT_6ParamsE --------------------------
	.section	.text._ZN7cutlass13device_kernelIN5flash11enable_sm90INS1_16FlashAttnFwdSm90INS1_25CollectiveMainloopFwdSm90ILi2EN4cute5tupleIJNS5_1CILi1EEES8_S8_EEENS6_IJNS7_ILi64EEESA_SA_EEELi512ENS_10bfloat16_tEfNS_4arch4Sm90ELb1ELb0ELb0ELb0ELb0ELb0ELb0ELb0ELb0ELb1ELb0ELb0EEENS1_21CollectiveEpilogueFwdINS6_IJSA_NS7_ILi512EEESA_EEES9_SC_SE_Li256ELb0ELb1ELb0ELb0EEENS1_30DynamicPersistentTileSchedulerILi256ELi128ELb0ELb1ELb1EEEEEEEEEvNT_6ParamsE,"ax",@progbits
	.align	128
.text._ZN7cutlass13device_kernelIN5flash11enable_sm90INS1_16FlashAttnFwdSm90INS1_25CollectiveMainloopFwdSm90ILi2EN4cute5tupleIJNS5_1CILi1EEES8_S8_EEENS6_IJNS7_ILi64EEESA_SA_EEELi512ENS_10bfloat16_tEfNS_4arch4Sm90ELb1ELb0ELb0ELb0ELb0ELb0ELb0ELb0ELb0ELb1ELb0ELb0EEENS1_21CollectiveEpilogueFwdINS6_IJSA_NS7_ILi512EEESA_EEES9_SC_SE_Li256ELb0ELb1ELb0ELb0EEENS1_30DynamicPersistentTileSchedulerILi256ELi128ELb0ELb1ELb1EEEEEEEEEvNT_6ParamsE:
        .type           _ZN7cutlass13device_kernelIN5flash11enable_sm90INS1_16FlashAttnFwdSm90INS1_25CollectiveMainloopFwdSm90ILi2EN4cute5tupleIJNS5_1CILi1EEES8_S8_EEENS6_IJNS7_ILi64EEESA_SA_EEELi512ENS_10bfloat16_tEfNS_4arch4Sm90ELb1ELb0ELb0ELb0ELb0ELb0ELb0ELb0ELb0ELb1ELb0ELb0EEENS1_21CollectiveEpilogueFwdINS6_IJSA_NS7_ILi512EEESA_EEES9_SC_SE_Li256ELb0ELb1ELb0ELb0EEENS1_30DynamicPersistentTileSchedulerILi256ELi128ELb0ELb1ELb1EEEEEEEEEvNT_6ParamsE,@function
        .size           _ZN7cutlass13device_kernelIN5flash11enable_sm90INS1_16FlashAttnFwdSm90INS1_25CollectiveMainloopFwdSm90ILi2EN4cute5tupleIJNS5_1CILi1EEES8_S8_EEENS6_IJNS7_ILi64EEESA_SA_EEELi512ENS_10bfloat16_tEfNS_4arch4Sm90ELb1ELb0ELb0ELb0ELb0ELb0ELb0ELb0ELb0ELb1ELb0ELb0EEENS1_21CollectiveEpilogueFwdINS6_IJSA_NS7_ILi512EEESA_EEES9_SC_SE_Li256ELb0ELb1ELb0ELb0EEENS1_30DynamicPersistentTileSchedulerILi256ELi128ELb0ELb1ELb1EEEEEEEEEvNT_6ParamsE,(.L_x_30 - _ZN7cutlass13device_kernelIN5flash11enable_sm90INS1_16FlashAttnFwdSm90INS1_25CollectiveMainloopFwdSm90ILi2EN4cute5tupleIJNS5_1CILi1EEES8_S8_EEENS6_IJNS7_ILi64EEESA_SA_EEELi512ENS_10bfloat16_tEfNS_4arch4Sm90ELb1ELb0ELb0ELb0ELb0ELb0ELb0ELb0ELb0ELb1ELb0ELb0EEENS1_21CollectiveEpilogueFwdINS6_IJSA_NS7_ILi512EEESA_EEES9_SC_SE_Li256ELb0ELb1ELb0ELb0EEENS1_30DynamicPersistentTileSchedulerILi256ELi128ELb0ELb1ELb1EEEEEEEEEvNT_6ParamsE)
        .other          _ZN7cutlass13device_kernelIN5flash11enable_sm90INS1_16FlashAttnFwdSm90INS1_25CollectiveMainloopFwdSm90ILi2EN4cute5tupleIJNS5_1CILi1EEES8_S8_EEENS6_IJNS7_ILi64EEESA_SA_EEELi512ENS_10bfloat16_tEfNS_4arch4Sm90ELb1ELb0ELb0ELb0ELb0ELb0ELb0ELb0ELb0ELb1ELb0ELb0EEENS1_21CollectiveEpilogueFwdINS6_IJSA_NS7_ILi512EEESA_EEES9_SC_SE_Li256ELb0ELb1ELb0ELb0EEENS1_30DynamicPersistentTileSchedulerILi256ELi128ELb0ELb1ELb1EEEEEEEEEvNT_6ParamsE,@"STO_CUDA_ENTRY STV_DEFAULT"
_ZN7cutlass13device_kernelIN5flash11enable_sm90INS1_16FlashAttnFwdSm90INS1_25CollectiveMainloopFwdSm90ILi2EN4cute5tupleIJNS5_1CILi1EEES8_S8_EEENS6_IJNS7_ILi64EEESA_SA_EEELi512ENS_10bfloat16_tEfNS_4arch4Sm90ELb1ELb0ELb0ELb0ELb0ELb0ELb0ELb0ELb0ELb1ELb0ELb0EEENS1_21CollectiveEpilogueFwdINS6_IJSA_NS7_ILi512EEESA_EEES9_SC_SE_Li256ELb0ELb1ELb0ELb0EEENS1_30DynamicPersistentTileSchedulerILi256ELi128ELb0ELb1ELb1EEEEEEEEEvNT_6ParamsE:
[----:B------:R-:W-:Y:S01]  /*0000*/  LDC R1, c[0x0][0x37c] ;  /* 0x0000df00ff017b82 */ /* 0x000fe20000000800 */
[----:B------:R-:W-:Y:S05]  /*0010*/  EXIT ;  /* 0x000000000000794d */ /* 0x000fea0003800000 */
.L_x_12:
        /* <DEDUP_REMOVED lines=14> */
.L_x_30:


//--------------------- .text._ZN7cutlass13device_kernelIN5flash11enable_sm90INS1_16FlashAttnFwdSm90INS1_25CollectiveMainloopFwdSm90ILi2EN4cute5tupleIJNS5_1CILi1EEES8_S8_EEENS6_IJNS7_ILi64EEESA_SA_EEELi512ENS_10bfloat16_tEfNS_4arch4Sm90ELb1ELb0ELb0ELb0ELb0ELb0ELb1ELb0ELb0ELb1ELb0ELb0EEENS1_21CollectiveEpilogueFwdINS6_IJSA_NS7_ILi512EEESA_EEES9_SC_SE_Li256ELb0ELb1ELb0ELb0EEENS1_30DynamicPersistentTileSchedulerILi256ELi128ELb0ELb1ELb1EEEEEEEEEvNT_6ParamsE --------------------------
	.section	.text._ZN7cutlass13device_kernelIN5flash11enable_sm90INS1_16FlashAttnFwdSm90INS1_25CollectiveMainloopFwdSm90ILi2EN4cute5tupleIJNS5_1CILi1EEES8_S8_EEENS6_IJNS7_ILi64EEESA_SA_EEELi512ENS_10bfloat16_tEfNS_4arch4Sm90ELb1ELb0ELb0ELb0ELb0ELb0ELb1ELb0ELb0ELb1ELb0ELb0EEENS1_21CollectiveEpilogueFwdINS6_IJSA_NS7_ILi512EEESA_EEES9_SC_SE_Li256ELb0ELb1ELb0ELb0EEENS1_30DynamicPersistentTileSchedulerILi256ELi128ELb0ELb1ELb1EEEEEEEEEvNT_6ParamsE,"ax",@progbits
	.align	128
.text._ZN7cutlass13device_kernelIN5flash11enable_sm90INS1_16FlashAttnFwdSm90INS1_25CollectiveMainloopFwdSm90ILi2EN4cute5tupleIJNS5_1CILi1EEES8_S8_EEENS6_IJNS7_ILi64EEESA_SA_EEELi512ENS_10bfloat16_tEfNS_4arch4Sm90ELb1ELb0ELb0ELb0ELb0ELb0ELb1ELb0ELb0ELb1ELb0ELb0EEENS1_21CollectiveEpilogueFwdINS6_IJSA_NS7_ILi512EEESA_EEES9_SC_SE_Li256ELb0ELb1ELb0ELb0EEENS1_30DynamicPersistentTileSchedulerILi256ELi128ELb0ELb1ELb1EEEEEEEEEvNT_6ParamsE:
        .type           _ZN7cutlass13device_kernelIN5flash11enable_sm90INS1_16FlashAttnFwdSm90INS1_25CollectiveMainloopFwdSm90ILi2EN4cute5tupleIJNS5_1CILi1EEES8_S8_EEENS6_IJNS7_ILi64EEESA_SA_EEELi512ENS_10bfloat16_tEfNS_4arch4Sm90ELb1ELb0ELb0ELb0ELb0ELb0ELb1ELb0ELb0ELb1ELb0ELb0EEENS1_21CollectiveEpilogueFwdINS6_IJSA_NS7_ILi512EEESA_EEES9_SC_SE_Li256ELb0ELb1ELb0ELb0EEENS1_30DynamicPersistentTileSchedulerILi256ELi128ELb0ELb1ELb1EEEEEEEEEvNT_6ParamsE,@function
        .size           _ZN7cutlass13device_kernelIN5flash11enable_sm90INS1_16FlashAttnFwdSm90INS1_25CollectiveMainloopFwdSm90ILi2EN4cute5tupleIJNS5_1CILi1EEES8_S8_EEENS6_IJNS7_ILi64EEESA_SA_EEELi512ENS_10bfloat16_tEfNS_4arch4Sm90ELb1ELb0ELb0ELb0ELb0ELb0ELb1ELb0ELb0ELb1ELb0ELb0EEENS1_21CollectiveEpilogueFwdINS6_IJSA_NS7_ILi512EEESA_EEES9_SC_SE_Li256ELb0ELb1ELb0ELb0EEENS1_30DynamicPersistentTileSchedulerILi256ELi128ELb0ELb1ELb1EEEEEEEEEvNT_6ParamsE,(.L_x_31 - _ZN7cutlass13device_kernelIN5flash11enable_sm90INS1_16FlashAttnFwdSm90INS1_25CollectiveMainloopFwdSm90ILi2EN4cute5tupleIJNS5_1CILi1EEES8_S8_EEENS6_IJNS7_ILi64EEESA_SA_EEELi512ENS_10bfloat16_tEfNS_4arch4Sm90ELb1ELb0ELb0ELb0ELb0ELb0ELb1ELb0ELb0ELb1ELb0ELb0EEENS1_21CollectiveEpilogueFwdINS6_IJSA_NS7_ILi512EEESA_EEES9_SC_SE_Li256ELb0ELb1ELb0ELb0EEENS1_30DynamicPersistentTileSchedulerILi256ELi128ELb0ELb1ELb1EEEEEEEEEvNT_6ParamsE)
        .other          _ZN7cutlass13device_kernelIN5flash11enable_sm90INS1_16FlashAttnFwdSm90INS1_25CollectiveMainloopFwdSm90ILi2EN4cute5tupleIJNS5_1CILi1EEES8_S8_EEENS6_IJNS7_ILi64EEESA_SA_EEELi512ENS_10bfloat16_tEfNS_4arch4Sm90ELb1ELb0ELb0ELb0ELb0ELb0ELb1ELb0ELb0ELb1ELb0ELb0EEENS1_21CollectiveEpilogueFwdINS6_IJSA_NS7_ILi512EEESA_EEES9_SC_SE_Li256ELb0ELb1ELb0ELb0EEENS1_30DynamicPersistentTileSchedulerILi256ELi128ELb0ELb1ELb1EEEEEEEEEvNT_6ParamsE,@"STO_CUDA_ENTRY STV_DEFAULT"
_ZN7cutlass13device_kernelIN5flash11enable_sm90INS1_16FlashAttnFwdSm90INS1_25CollectiveMainloopFwdSm90ILi2EN4cute5tupleIJNS5_1CILi1EEES8_S8_EEENS6_IJNS7_ILi64EEESA_SA_EEELi512ENS_10bfloat16_tEfNS_4arch4Sm90ELb1ELb0ELb0ELb0ELb0ELb0ELb1ELb0ELb0ELb1ELb0ELb0EEENS1_21CollectiveEpilogueFwdINS6_IJSA_NS7_ILi512EEESA_EEES9_SC_SE_Li256ELb0ELb1ELb0ELb0EEENS1_30DynamicPersistentTileSchedulerILi256ELi128ELb0ELb1ELb1EEEEEEEEEvNT_6ParamsE:
[----:B------:R-:W-:Y:S01]  /*0000*/  LDC R1, c[0x0][0x37c] ;  /* 0x0000df00ff017b82 */ /* 0x000fe20000000800 */
[----:B------:R-:W-:Y:S05]  /*0010*/  EXIT ;  /* 0x000000000000794d */ /* 0x000fea0003800000 */
.L_x_13:
        /* <DEDUP_REMOVED lines=14> */
.L_x_31:


//--------------------- .text._ZN7cutlass13device_kernelIN5flash11enable_sm90INS1_16FlashAttnFwdSm90INS1_25CollectiveMainloopFwdSm90ILi2EN4cute5tupleIJNS5_1CILi1EEES8_S8_EEENS6_IJNS7_ILi64EEESA_SA_EEELi512ENS_10bfloat16_tEfNS_4arch4Sm90ELb1ELb0ELb0ELb1ELb0ELb0ELb0ELb0ELb0ELb1ELb0ELb0EEENS1_21CollectiveEpilogueFwdINS6_IJSA_NS7_ILi512EEESA_EEES9_SC_SE_Li256ELb1ELb1ELb0ELb0EEENS1_36VarlenDynamicPersistentTileSchedulerILi64ELi64ELi256ELi128ELb0ELb1ELb1ELb1ELb1ELb1EEEEEEEEEvNT_6ParamsE --------------------------
	.section	.text._ZN7cutlass13device_kernelIN5flash11enable_sm90INS1_16FlashAttnFwdSm90INS1_25CollectiveMainloopFwdSm90ILi2EN4cute5tupleIJNS5_1CILi1EEES8_S8_EEENS6_IJNS7_ILi64EEESA_SA_EEELi512ENS_10bfloat16_tEfNS_4arch4Sm90ELb1ELb0ELb0ELb1ELb0ELb0ELb0ELb0ELb0ELb1ELb0ELb0EEENS1_21CollectiveEpilogueFwdINS6_IJSA_NS7_ILi512EEESA_EEES9_SC_SE_Li256ELb1ELb1ELb0ELb0EEENS1_36VarlenDynamicPersistentTileSchedulerILi64ELi64ELi256ELi128ELb0ELb1ELb1ELb1ELb1ELb1EEEEEEEEEvNT_6ParamsE,"ax",@progbits
	.align	128
.text._ZN7cutlass13device_kernelIN5flash11enable_sm90INS1_16FlashAttnFwdSm90INS1_25CollectiveMainloopFwdSm90ILi2EN4cute5tupleIJNS5_1CILi1EEES8_S8_EEENS6_IJNS7_ILi64EEESA_SA_EEELi512ENS_10bfloat16_tEfNS_4arch4Sm90ELb1ELb0ELb0ELb1ELb0ELb0ELb0ELb0ELb0ELb1ELb0ELb0EEENS1_21CollectiveEpilogueFwdINS6_IJSA_NS7_ILi512EEESA_EEES9_SC_SE_Li256ELb1ELb1ELb0ELb0EEENS1_36VarlenDynamicPersistentTileSchedulerILi64ELi64ELi256ELi128ELb0ELb1ELb1ELb1ELb1ELb1EEEEEEEEEvNT_6ParamsE:
        .type           _ZN7cutlass13device_kernelIN5flash11enable_sm90INS1_16FlashAttnFwdSm90INS1_25CollectiveMainloopFwdSm90ILi2EN4cute5tupleIJNS5_1CILi1EEES8_S8_EEENS6_IJNS7_ILi64EEESA_SA_EEELi512ENS_10bfloat16_tEfNS_4arch4Sm90ELb1ELb0ELb0ELb1ELb0ELb0ELb0ELb0ELb0ELb1ELb0ELb0EEENS1_21CollectiveEpilogueFwdINS6_IJSA_NS7_ILi512EEESA_EEES9_SC_SE_Li256ELb1ELb1ELb0ELb0EEENS1_36VarlenDynamicPersistentTileSchedulerILi64ELi64ELi256ELi128ELb0ELb1ELb1ELb1ELb1ELb1EEEEEEEEEvNT_6ParamsE,@function
        .size           _ZN7cutlass13device_kernelIN5flash11enable_sm90INS1_16FlashAttnFwdSm90INS1_25CollectiveMainloopFwdSm90ILi2EN4cute5tupleIJNS5_1CILi1EEES8_S8_EEENS6_IJNS7_ILi64EEESA_SA_EEELi512ENS_10bfloat16_tEfNS_4arch4Sm90ELb1ELb0ELb0ELb1ELb0ELb0ELb0ELb0ELb0ELb1ELb0ELb0EEENS1_21CollectiveEpilogueFwdINS6_IJSA_NS7_ILi512EEESA_EEES9_SC_SE_Li256ELb1ELb1ELb0ELb0EEENS1_36VarlenDynamicPersistentTileSchedulerILi64ELi64ELi256ELi128ELb0ELb1ELb1ELb1ELb1ELb1EEEEEEEEEvNT_6ParamsE,(.L_x_32 - _ZN7cutlass13device_kernelIN5flash11enable_sm90INS1_16FlashAttnFwdSm90INS1_25CollectiveMainloopFwdSm90ILi2EN4cute5tupleIJNS5_1CILi1EEES8_S8_EEENS6_IJNS7_ILi64EEESA_SA_EEELi512ENS_10bfloat16_tEfNS_4arch4Sm90ELb1ELb0ELb0ELb1ELb0ELb0ELb0ELb0ELb0ELb1ELb0ELb0EEENS1_21CollectiveEpilogueFwdINS6_IJSA_NS7_ILi512EEESA_EEES9_SC_SE_Li256ELb1ELb1ELb0ELb0EEENS1_36VarlenDynamicPersistentTileSchedulerILi64ELi64ELi256ELi128ELb0ELb1ELb1ELb1ELb1ELb1EEEEEEEEEvNT_6ParamsE)
        .other          _ZN7cutlass13device_kernelIN5flash11enable_sm90INS1_16FlashAttnFwdSm90INS1_25CollectiveMainloopFwdSm90ILi2EN4cute5tupleIJNS5_1CILi1EEES8_S8_EEENS6_IJNS7_ILi64EEESA_SA_EEELi512ENS_10bfloat16_tEfNS_4arch4Sm90ELb1ELb0ELb0ELb1ELb0ELb0ELb0ELb0ELb0ELb1ELb0ELb0EEENS1_21CollectiveEpilogueFwdINS6_IJSA_NS7_ILi512EEESA_EEES9_SC_SE_Li256ELb1ELb1ELb0ELb0EEENS1_36VarlenDynamicPersistentTileSchedulerILi64ELi64ELi256ELi128ELb0ELb1ELb1ELb1ELb1ELb1EEEEEEEEEvNT_6ParamsE,@"STO_CUDA_ENTRY STV_DEFAULT"
_ZN7cutlass13device_kernelIN5flash11enable_sm90INS1_16FlashAttnFwdSm90INS1_25CollectiveMainloopFwdSm90ILi2EN4cute5tupleIJNS5_1CILi1EEES8_S8_EEENS6_IJNS7_ILi64EEESA_SA_EEELi512ENS_10bfloat16_tEfNS_4arch4Sm90ELb1ELb0ELb0ELb1ELb0ELb0ELb0ELb0ELb0ELb1ELb0ELb0EEENS1_21CollectiveEpilogueFwdINS6_IJSA_NS7_ILi512EEESA_EEES9_SC_SE_Li256ELb1ELb1ELb0ELb0EEENS1_36VarlenDynamicPersistentTileSchedulerILi64ELi64ELi256ELi128ELb0ELb1ELb1ELb1ELb1ELb1EEEEEEEEEvNT_6ParamsE:
[----:B------:R-:W-:Y:S01]  /*0000*/  LDC R1, c[0x0][0x37c] ;  /* 0x0000df00ff017b82 */ /* 0x000fe20000000800 */
[----:B------:R-:W-:Y:S05]  /*0010*/  EXIT ;  /* 0x000000000000794d */ /* 0x000fea0003800000 */
.L_x_14:
        /* <DEDUP_REMOVED lines=14> */
.L_x_32:


//--------------------- .text._ZN7cutlass13device_kernelIN5flash11enable_sm90INS1_16FlashAttnFwdSm90INS1_25CollectiveMainloopFwdSm90ILi2EN4cute5tupleIJNS5_1CILi1EEES8_S8_EEENS6_IJNS7_ILi64EEESA_SA_EEELi512ENS_10bfloat16_tEfNS_4arch4Sm90ELb1ELb0ELb0ELb1ELb0ELb1ELb0ELb0ELb0ELb1ELb0ELb0EEENS1_21CollectiveEpilogueFwdINS6_IJSA_NS7_ILi512EEESA_EEES9_SC_SE_Li256ELb1ELb1ELb0ELb0EEENS1_36VarlenDynamicPersistentTileSchedulerILi64ELi64ELi256ELi128ELb0ELb1ELb1ELb1ELb1ELb1EEEEEEEEEvNT_6ParamsE --------------------------
	.section	.text._ZN7cutlass13device_kernelIN5flash11enable_sm90INS1_16FlashAttnFwdSm90INS1_25CollectiveMainloopFwdSm90ILi2EN4cute5tupleIJNS5_1CILi1EEES8_S8_EEENS6_IJNS7_ILi64EEESA_SA_EEELi512ENS_10bfloat16_tEfNS_4arch4Sm90ELb1ELb0ELb0ELb1ELb0ELb1ELb0ELb0ELb0ELb1ELb0ELb0EEENS1_21CollectiveEpilogueFwdINS6_IJSA_NS7_ILi512EEESA_EEES9_SC_SE_Li256ELb1ELb1ELb0ELb0EEENS1_36VarlenDynamicPersistentTileSchedulerILi64ELi64ELi256ELi128ELb0ELb1ELb1ELb1ELb1ELb1EEEEEEEEEvNT_6ParamsE,"ax",@progbits
	.align	128
.text._ZN7cutlass13device_kernelIN5flash11enable_sm90INS1_16FlashAttnFwdSm90INS1_25CollectiveMainloopFwdSm90ILi2EN4cute5tupleIJNS5_1CILi1EEES8_S8_EEENS6_IJNS7_ILi64EEESA_SA_EEELi512ENS_10bfloat16_tEfNS_4arch4Sm90ELb1ELb0ELb0ELb1ELb0ELb1ELb0ELb0ELb0ELb1ELb0ELb0EEENS1_21CollectiveEpilogueFwdINS6_IJSA_NS7_ILi512EEESA_EEES9_SC_SE_Li256ELb1ELb1ELb0ELb0EEENS1_36VarlenDynamicPersistentTileSchedulerILi64ELi64ELi256ELi128ELb0ELb1ELb1ELb1ELb1ELb1EEEEEEEEEvNT_6ParamsE:
        .type           _ZN7cutlass13device_kernelIN5flash11enable_sm90INS1_16FlashAttnFwdSm90INS1_25CollectiveMainloopFwdSm90ILi2EN4cute5tupleIJNS5_1CILi1EEES8_S8_EEENS6_IJNS7_ILi64EEESA_SA_EEELi512ENS_10bfloat16_tEfNS_4arch4Sm90ELb1ELb0ELb0ELb1ELb0ELb1ELb0ELb0ELb0ELb1ELb0ELb0EEENS1_21CollectiveEpilogueFwdINS6_IJSA_NS7_ILi512EEESA_EEES9_SC_SE_Li256ELb1ELb1ELb0ELb0EEENS1_36VarlenDynamicPersistentTileSchedulerILi64ELi64ELi256ELi128ELb0ELb1ELb1ELb1ELb1ELb1EEEEEEEEEvNT_6ParamsE,@function
        .size           _ZN7cutlass13device_kernelIN5flash11enable_sm90INS1_16FlashAttnFwdSm90INS1_25CollectiveMainloopFwdSm90ILi2EN4cute5tupleIJNS5_1CILi1EEES8_S8_EEENS6_IJNS7_ILi64EEESA_SA_EEELi512ENS_10bfloat16_tEfNS_4arch4Sm90ELb1ELb0ELb0ELb1ELb0ELb1ELb0ELb0ELb0ELb1ELb0ELb0EEENS1_21CollectiveEpilogueFwdINS6_IJSA_NS7_ILi512EEESA_EEES9_SC_SE_Li256ELb1ELb1ELb0ELb0EEENS1_36VarlenDynamicPersistentTileSchedulerILi64ELi64ELi256ELi128ELb0ELb1ELb1ELb1ELb1ELb1EEEEEEEEEvNT_6ParamsE,(.L_x_33 - _ZN7cutlass13device_kernelIN5flash11enable_sm90INS1_16FlashAttnFwdSm90INS1_25CollectiveMainloopFwdSm90ILi2EN4cute5tupleIJNS5_1CILi1EEES8_S8_EEENS6_IJNS7_ILi64EEESA_SA_EEELi512ENS_10bfloat16_tEfNS_4arch4Sm90ELb1ELb0ELb0ELb1ELb0ELb1ELb0ELb0ELb0ELb1ELb0ELb0EEENS1_21CollectiveEpilogueFwdINS6_IJSA_NS7_ILi512EEESA_EEES9_SC_SE_Li256ELb1ELb1ELb0ELb0EEENS1_36VarlenDynamicPersistentTileSchedulerILi64ELi64ELi256ELi128ELb0ELb1ELb1ELb1ELb1ELb1EEEEEEEEEvNT_6ParamsE)
        .other          _ZN7cutlass13device_kernelIN5flash11enable_sm90INS1_16FlashAttnFwdSm90INS1_25CollectiveMainloopFwdSm90ILi2EN4cute5tupleIJNS5_1CILi1EEES8_S8_EEENS6_IJNS7_ILi64EEESA_SA_EEELi512ENS_10bfloat16_tEfNS_4arch4Sm90ELb1ELb0ELb0ELb1ELb0ELb1ELb0ELb0ELb0ELb1ELb0ELb0EEENS1_21CollectiveEpilogueFwdINS6_IJSA_NS7_ILi512EEESA_EEES9_SC_SE_Li256ELb1ELb1ELb0ELb0EEENS1_36VarlenDynamicPersistentTileSchedulerILi64ELi64ELi256ELi128ELb0ELb1ELb1ELb1ELb1ELb1EEEEEEEEEvNT_6ParamsE,@"STO_CUDA_ENTRY STV_DEFAULT"
_ZN7cutlass13device_kernelIN5flash11enable_sm90INS1_16FlashAttnFwdSm90INS1_25CollectiveMainloopFwdSm90ILi2EN4cute5tupleIJNS5_1CILi1EEES8_S8_EEENS6_IJNS7_ILi64EEESA_SA_EEELi512ENS_10bfloat16_tEfNS_4arch4Sm90ELb1ELb0ELb0ELb1ELb0ELb1ELb0ELb0ELb0ELb1ELb0ELb0EEENS1_21CollectiveEpilogueFwdINS6_IJSA_NS7_ILi512EEESA_EEES9_SC_SE_Li256ELb1ELb1ELb0ELb0EEENS1_36VarlenDynamicPersistentTileSchedulerILi64ELi64ELi256ELi128ELb0ELb1ELb1ELb1ELb1ELb1EEEEEEEEEvNT_6ParamsE:
[----:B------:R-:W-:Y:S01]  /*0000*/  LDC R1, c[0x0][0x37c] ;  /* 0x0000df00ff017b82 */ /* 0x000fe20000000800 */
[----:B------:R-:W-:Y:S05]  /*0010*/  EXIT ;  /* 0x000000000000794d */ /* 0x000fea0003800000 */
.L_x_15:
        /* <DEDUP_REMOVED lines=14> */
.L_x_33:


//--------------------- .text._ZN7cutlass13device_kernelIN5flash11enable_sm90INS1_16FlashAttnFwdSm90INS1_25CollectiveMainloopFwdSm90ILi2EN4cute5tupleIJNS5_1CILi1EEES8_S8_EEENS6_IJNS7_ILi64EEESA_SA_EEELi512ENS_10bfloat16_tEfNS_4arch4Sm90ELb1ELb0ELb0ELb1ELb0ELb0ELb1ELb0ELb0ELb1ELb0ELb0EEENS1_21CollectiveEpilogueFwdINS6_IJSA_NS7_ILi512EEESA_EEES9_SC_SE_Li256ELb1ELb1ELb0ELb0EEENS1_36VarlenDynamicPersistentTileSchedulerILi64ELi64ELi256ELi128ELb0ELb1ELb1ELb1ELb1ELb1EEEEEEEEEvNT_6ParamsE --------------------------
	.section	.text._ZN7cutlass13device_kernelIN5flash11enable_sm90INS1_16FlashAttnFwdSm90INS1_25CollectiveMainloopFwdSm90ILi2EN4cute5tupleIJNS5_1CILi1EEES8_S8_EEENS6_IJNS7_ILi64EEESA_SA_EEELi512ENS_10bfloat16_tEfNS_4arch4Sm90ELb1ELb0ELb0ELb1ELb0ELb0ELb1ELb0ELb0ELb1ELb0ELb0EEENS1_21CollectiveEpilogueFwdINS6_IJSA_NS7_ILi512EEESA_EEES9_SC_SE_Li256ELb1ELb1ELb0ELb0EEENS1_36VarlenDynamicPersistentTileSchedulerILi64ELi64ELi256ELi128ELb0ELb1ELb1ELb1ELb1ELb1EEEEEEEEEvNT_6ParamsE,"ax",@progbits
	.align	128
.text._ZN7cutlass13device_kernelIN5flash11enable_sm90INS1_16FlashAttnFwdSm90INS1_25CollectiveMainloopFwdSm90ILi2EN4cute5tupleIJNS5_1CILi1EEES8_S8_EEENS6_IJNS7_ILi64EEESA_SA_EEELi512ENS_10bfloat16_tEfNS_4arch4Sm90ELb1ELb0ELb0ELb1ELb0ELb0ELb1ELb0ELb0ELb1ELb0ELb0EEENS1_21CollectiveEpilogueFwdINS6_IJSA_NS7_ILi512EEESA_EEES9_SC_SE_Li256ELb1ELb1ELb0ELb0EEENS1_36VarlenDynamicPersistentTileSchedulerILi64ELi64ELi256ELi128ELb0ELb1ELb1ELb1ELb1ELb1EEEEEEEEEvNT_6ParamsE:
        .type           _ZN7cutlass13device_kernelIN5flash11enable_sm90INS1_16FlashAttnFwdSm90INS1_25CollectiveMainloopFwdSm90ILi2EN4cute5tupleIJNS5_1CILi1EEES8_S8_EEENS6_IJNS7_ILi64EEESA_SA_EEELi512ENS_10bfloat16_tEfNS_4arch4Sm90ELb1ELb0ELb0ELb1ELb0ELb0ELb1ELb0ELb0ELb1ELb0ELb0EEENS1_21CollectiveEpilogueFwdINS6_IJSA_NS7_ILi512EEESA_EEES9_SC_SE_Li256ELb1ELb1ELb0ELb0EEENS1_36VarlenDynamicPersistentTileSchedulerILi64ELi64ELi256ELi128ELb0ELb1ELb1ELb1ELb1ELb1EEEEEEEEEvNT_6ParamsE,@function
        .size           _ZN7cutlass13device_kernelIN5flash11enable_sm90INS1_16FlashAttnFwdSm90INS1_25CollectiveMainloopFwdSm90ILi2EN4cute5tupleIJNS5_1CILi1EEES8_S8_EEENS6_IJNS7_ILi64EEESA_SA_EEELi512ENS_10bfloat16_tEfNS_4arch4Sm90ELb1ELb0ELb0ELb1ELb0ELb0ELb1ELb0ELb0ELb1ELb0ELb0EEENS1_21CollectiveEpilogueFwdINS6_IJSA_NS7_ILi512EEESA_EEES9_SC_SE_Li256ELb1ELb1ELb0ELb0EEENS1_36VarlenDynamicPersistentTileSchedulerILi64ELi64ELi256ELi128ELb0ELb1ELb1ELb1ELb1ELb1EEEEEEEEEvNT_6ParamsE,(.L_x_34 - _ZN7cutlass13device_kernelIN5flash11enable_sm90INS1_16FlashAttnFwdSm90INS1_25CollectiveMainloopFwdSm90ILi2EN4cute5tupleIJNS5_1CILi1EEES8_S8_EEENS6_IJNS7_ILi64EEESA_SA_EEELi512ENS_10bfloat16_tEfNS_4arch4Sm90ELb1ELb0ELb0ELb1ELb0ELb0ELb1ELb0ELb0ELb1ELb0ELb0EEENS1_21CollectiveEpilogueFwdINS6_IJSA_NS7_ILi512EEESA_EEES9_SC_SE_Li256ELb1ELb1ELb0ELb0EEENS1_36VarlenDynamicPersistentTileSchedulerILi64ELi64ELi256ELi128ELb0ELb1ELb1ELb1ELb1ELb1EEEEEEEEEvNT_6ParamsE)
        .other          _ZN7cutlass13device_kernelIN5flash11enable_sm90INS1_16FlashAttnFwdSm90INS1_25CollectiveMainloopFwdSm90ILi2EN4cute5tupleIJNS5_1CILi1EEES8_S8_EEENS6_IJNS7_ILi64EEESA_SA_EEELi512ENS_10bfloat16_tEfNS_4arch4Sm90ELb1ELb0ELb0ELb1ELb0ELb0ELb1ELb0ELb0ELb1ELb0ELb0EEENS1_21CollectiveEpilogueFwdINS6_IJSA_NS7_ILi512EEESA_EEES9_SC_SE_Li256ELb1ELb1ELb0ELb0EEENS1_36VarlenDynamicPersistentTileSchedulerILi64ELi64ELi256ELi128ELb0ELb1ELb1ELb1ELb1ELb1EEEEEEEEEvNT_6ParamsE,@"STO_CUDA_ENTRY STV_DEFAULT"
_ZN7cutlass13device_kernelIN5flash11enable_sm90INS1_16FlashAttnFwdSm90INS1_25CollectiveMainloopFwdSm90ILi2EN4cute5tupleIJNS5_1CILi1EEES8_S8_EEENS6_IJNS7_ILi64EEESA_SA_EEELi512ENS_10bfloat16_tEfNS_4arch4Sm90ELb1ELb0ELb0ELb1ELb0ELb0ELb1ELb0ELb0ELb1ELb0ELb0EEENS1_21CollectiveEpilogueFwdINS6_IJSA_NS7_ILi512EEESA_EEES9_SC_SE_Li256ELb1ELb1ELb0ELb0EEENS1_36VarlenDynamicPersistentTileSchedulerILi64ELi64ELi256ELi128ELb0ELb1ELb1ELb1ELb1ELb1EEEEEEEEEvNT_6ParamsE:
[----:B------:R-:W-:Y:S01]  /*0000*/  LDC R1, c[0x0][0x37c] ;  /* 0x0000df00ff017b82 */ /* 0x000fe20000000800 */
[----:B------:R-:W-:Y:S05]  /*0010*/  EXIT ;  /* 0x000000000000794d */ /* 0x000fea0003800000 */
.L_x_16:
        /* <DEDUP_REMOVED lines=14> */
.L_x_34:


//--------------------- .text._ZN7cutlass13device_kernelIN5flash11enable_sm90INS1_16FlashAttnFwdSm90INS1_25CollectiveMainloopFwdSm90ILi2EN4cute5tupleIJNS5_1CILi1EEES8_S8_EEENS6_IJNS7_ILi64EEESA_SA_EEELi512ENS_10bfloat16_tEfNS_4arch4Sm90ELb1ELb0ELb0ELb1ELb0ELb1ELb1ELb0ELb0ELb1ELb0ELb0EEENS1_21CollectiveEpilogueFwdINS6_IJSA_NS7_ILi512EEESA_EEES9_SC_SE_Li256ELb1ELb1ELb0ELb0EEENS1_36VarlenDynamicPersistentTileSchedulerILi64ELi64ELi256ELi128ELb0ELb1ELb1ELb1ELb1ELb1EEEEEEEEEvNT_6ParamsE --------------------------
	.section	.text._ZN7cutlass13device_kernelIN5flash11enable_sm90INS1_16FlashAttnFwdSm90INS1_25CollectiveMainloopFwdSm90ILi2EN4cute5tupleIJNS5_1CILi1EEES8_S8_EEENS6_IJNS7_ILi64EEESA_SA_EEELi512ENS_10bfloat16_tEfNS_4arch4Sm90ELb1ELb0ELb0ELb1ELb0ELb1ELb1ELb0ELb0ELb1ELb0ELb0EEENS1_21CollectiveEpilogueFwdINS6_IJSA_NS7_ILi512EEESA_EEES9_SC_SE_Li256ELb1ELb1ELb0ELb0EEENS1_36VarlenDynamicPersistentTileSchedulerILi64ELi64ELi256ELi128ELb0ELb1ELb1ELb1ELb1ELb1EEEEEEEEEvNT_6ParamsE,"ax",@progbits
	.align	128
.text._ZN7cutlass13device_kernelIN5flash11enable_sm90INS1_16FlashAttnFwdSm90INS1_25CollectiveMainloopFwdSm90ILi2EN4cute5tupleIJNS5_1CILi1EEES8_S8_EEENS6_IJNS7_ILi64EEESA_SA_EEELi512ENS_10bfloat16_tEfNS_4arch4Sm90ELb1ELb0ELb0ELb1ELb0ELb1ELb1ELb0ELb0ELb1ELb0ELb0EEENS1_21CollectiveEpilogueFwdINS6_IJSA_NS7_ILi512EEESA_EEES9_SC_SE_Li256ELb1ELb1ELb0ELb0EEENS1_36VarlenDynamicPersistentTileSchedulerILi64ELi64ELi256ELi128ELb0ELb1ELb1ELb1ELb1ELb1EEEEEEEEEvNT_6ParamsE:
        .type           _ZN7cutlass13device_kernelIN5flash11enable_sm90INS1_16FlashAttnFwdSm90INS1_25CollectiveMainloopFwdSm90ILi2EN4cute5tupleIJNS5_1CILi1EEES8_S8_EEENS6_IJNS7_ILi64EEESA_SA_EEELi512ENS_10bfloat16_tEfNS_4arch4Sm90ELb1ELb0ELb0ELb1ELb0ELb1ELb1ELb0ELb0ELb1ELb0ELb0EEENS1_21CollectiveEpilogueFwdINS6_IJSA_NS7_ILi512EEESA_EEES9_SC_SE_Li256ELb1ELb1ELb0ELb0EEENS1_36VarlenDynamicPersistentTileSchedulerILi64ELi64ELi256ELi128ELb0ELb1ELb1ELb1ELb1ELb1EEEEEEEEEvNT_6ParamsE,@function
        .size           _ZN7cutlass13device_kernelIN5flash11enable_sm90INS1_16FlashAttnFwdSm90INS1_25CollectiveMainloopFwdSm90ILi2EN4cute5tupleIJNS5_1CILi1EEES8_S8_EEENS6_IJNS7_ILi64EEESA_SA_EEELi512ENS_10bfloat16_tEfNS_4arch4Sm90ELb1ELb0ELb0ELb1ELb0ELb1ELb1ELb0ELb0ELb1ELb0ELb0EEENS1_21CollectiveEpilogueFwdINS6_IJSA_NS7_ILi512EEESA_EEES9_SC_SE_Li256ELb1ELb1ELb0ELb0EEENS1_36VarlenDynamicPersistentTileSchedulerILi64ELi64ELi256ELi128ELb0ELb1ELb1ELb1ELb1ELb1EEEEEEEEEvNT_6ParamsE,(.L_x_35 - _ZN7cutlass13device_kernelIN5flash11enable_sm90INS1_16FlashAttnFwdSm90INS1_25CollectiveMainloopFwdSm90ILi2EN4cute5tupleIJNS5_1CILi1EEES8_S8_EEENS6_IJNS7_ILi64EEESA_SA_EEELi512ENS_10bfloat16_tEfNS_4arch4Sm90ELb1ELb0ELb0ELb1ELb0ELb1ELb1ELb0ELb0ELb1ELb0ELb0EEENS1_21CollectiveEpilogueFwdINS6_IJSA_NS7_ILi512EEESA_EEES9_SC_SE_Li256ELb1ELb1ELb0ELb0EEENS1_36VarlenDynamicPersistentTileSchedulerILi64ELi64ELi256ELi128ELb0ELb1ELb1ELb1ELb1ELb1EEEEEEEEEvNT_6ParamsE)
        .other          _ZN7cutlass13device_kernelIN5flash11enable_sm90INS1_16FlashAttnFwdSm90INS1_25CollectiveMainloopFwdSm90ILi2EN4cute5tupleIJNS5_1CILi1EEES8_S8_EEENS6_IJNS7_ILi64EEESA_SA_EEELi512ENS_10bfloat16_tEfNS_4arch4Sm90ELb1ELb0ELb0ELb1ELb0ELb1ELb1ELb0ELb0ELb1ELb0ELb0EEENS1_21CollectiveEpilogueFwdINS6_IJSA_NS7_ILi512EEESA_EEES9_SC_SE_Li256ELb1ELb1ELb0ELb0EEENS1_36VarlenDynamicPersistentTileSchedulerILi64ELi64ELi256ELi128ELb0ELb1ELb1ELb1ELb1ELb1EEEEEEEEEvNT_6ParamsE,@"STO_CUDA_ENTRY STV_DEFAULT"
_ZN7cutlass13device_kernelIN5flash11enable_sm90INS1_16FlashAttnFwdSm90INS1_25CollectiveMainloopFwdSm90ILi2EN4cute5tupleIJNS5_1CILi1EEES8_S8_EEENS6_IJNS7_ILi64EEESA_SA_EEELi512ENS_10bfloat16_tEfNS_4arch4Sm90ELb1ELb0ELb0ELb1ELb0ELb1ELb1ELb0ELb0ELb1ELb0ELb0EEENS1_21CollectiveEpilogueFwdINS6_IJSA_NS7_ILi512EEESA_EEES9_SC_SE_Li256ELb1ELb1ELb0ELb0EEENS1_36VarlenDynamicPersistentTileSchedulerILi64ELi64ELi256ELi128ELb0ELb1ELb1ELb1ELb1ELb1EEEEEEEEEvNT_6ParamsE:
[----:B------:R-:W-:Y:S01]  /*0000*/  LDC R1, c[0x0][0x37c] ;  /* 0x0000df00ff017b82 */ /* 0x000fe20000000800 */
[----:B------:R-:W-:Y:S05]  /*0010*/  EXIT ;  /* 0x000000000000794d */ /* 0x000fea0003800000 */
.L_x_17:
        /* <DEDUP_REMOVED lines=14> */
.L_x_35:


//--------------------- .nv.shared.reserved.0     --------------------------
	.section	.nv.shared.reserved.0,"aw",@nobits
	.weak		__nv_reservedSMEM_offset_0_alias
	.size		__nv_reservedSMEM_offset_0_alias, 0, 64
	.other		__nv_reservedSMEM_offset_0_alias,@"STO_CUDA_RESERVED_SHARED STV_DEFAULT"
__nv_reservedSMEM_offset_0_alias:
	.zero		0
	.zero		64


//--------------------- .nv.global                --------------------------
	.section	.nv.global,"aw",@nobits
.nv.global:
	.type		_ZN77_INTERNAL_0c0c48d7_41_flash_fwd_hdim64_512_bf16_packgqa_sm90_cu_f3e6f9ee_34484cute1_E,@object
	.size		_ZN77_INTERNAL_0c0c48d7_41_flash_fwd_hdim64_512_bf16_packgqa_sm90_cu_f3e6f9ee_34484cute1_E,(_ZN77_INTERNAL_0c0c48d7_41_flash_fwd_hdim64_512_bf16_packgqa_sm90_cu_f3e6f9ee_34484cuda3std3__45__cpo6cbeginE - _ZN77_INTERNAL_0c0c48d7_41_flash_fwd_hdim64_512_bf16_packgqa_sm90_cu_f3e6f9ee_34484cute1_E)
_ZN77_INTERNAL_0c0c48d7_41_flash_fwd_hdim64_512_bf16_packgqa_sm90_cu_f3e6f9ee_34484cute1_E:
	.zero		1
	.type		_ZN77_INTERNAL_0c0c48d7_41_flash_fwd_hdim64_512_bf16_packgqa_sm90_cu_f3e6f9ee_34484cuda3std3__45__cpo6cbeginE,@object
	.size		_ZN77_INTERNAL_0c0c48d7_41_flash_fwd_hdim64_512_bf16_packgqa_sm90_cu_f3e6f9ee_34484cuda3std3__45__cpo6cbeginE,(_ZN77_INTERNAL_0c0c48d7_41_flash_fwd_hdim64_512_bf16_packgqa_sm90_cu_f3e6f9ee_34484cuda3std3__48in_placeE - _ZN77_INTERNAL_0c0c48d7_41_flash_fwd_hdim64_512_bf16_packgqa_sm90_cu_f3e6f9ee_34484cuda3std3__45__cpo6cbeginE)
_ZN77_INTERNAL_0c0c48d7_41_flash_fwd_hdim64_512_bf16_packgqa_sm90_cu_f3e6f9ee_34484cuda3std3__45__cpo6cbeginE:
	.zero		1
	.type		_ZN77_INTERNAL_0c0c48d7_41_flash_fwd_hdim64_512_bf16_packgqa_sm90_cu_f3e6f9ee_34484cuda3std3__48in_placeE,@object
	.size		_ZN77_INTERNAL_0c0c48d7_41_flash_fwd_hdim64_512_bf16_packgqa_sm90_cu_f3e6f9ee_34484cuda3std3__48in_placeE,(_ZN77_INTERNAL_0c0c48d7_41_flash_fwd_hdim64_512_bf16_packgqa_sm90_cu_f3e6f9ee_34484cuda3std6ranges3__45__cpo9iter_moveE - _ZN77_INTERNAL_0c0c48d7_41_flash_fwd_hdim64_512_bf16_packgqa_sm90_cu_f3e6f9ee_34484cuda3std3__48in_placeE)
_ZN77_INTERNAL_0c0c48d7_41_flash_fwd_hdim64_512_bf16_packgqa_sm90_cu_f3e6f9ee_34484cuda3std3__48in_placeE:
	.zero		1
	.type		_ZN77_INTERNAL_0c0c48d7_41_flash_fwd_hdim64_512_bf16_packgqa_sm90_cu_f3e6f9ee_34484cuda3std6ranges3__45__cpo9iter_moveE,@object
	.size		_ZN77_INTERNAL_0c0c48d7_41_flash_fwd_hdim64_512_bf16_packgqa_sm90_cu_f3e6f9ee_34484cuda3std6ranges3__45__cpo9iter_moveE,(_ZN77_INTERNAL_0c0c48d7_41_flash_fwd_hdim64_512_bf16_packgqa_sm90_cu_f3e6f9ee_34484cuda3std3__45__cpo5beginE - _ZN77_INTERNAL_0c0c48d7_41_flash_fwd_hdim64_512_bf16_packgqa_sm90_cu_f3e6f9ee_34484cuda3std6ranges3__45__cpo9iter_moveE)
_ZN77_INTERNAL_0c0c48d7_41_flash_fwd_hdim64_512_bf16_packgqa_sm90_cu_f3e6f9ee_34484cuda3std6ranges3__45__cpo9iter_moveE:
	.zero		1
	.type		_ZN77_INTERNAL_0c0c48d7_41_flash_fwd_hdim64_512_bf16_packgqa_sm90_cu_f3e6f9ee_34484cuda3std3__45__cpo5beginE,@object
	.size		_ZN77_INTERNAL_0c0c48d7_41_flash_fwd_hdim64_512_bf16_packgqa_sm90_cu_f3e6f9ee_34484cuda3std3__45__cpo5beginE,(_ZN77_INTERNAL_0c0c48d7_41_flash_fwd_hdim64_512_bf16_packgqa_sm90_cu_f3e6f9ee_34484cuda3std3__479_GLOBAL__N__0c0c48d7_41_flash_fwd_hdim64_512_bf16_packgqa_sm90_cu_f3e6f9ee_34486ignoreE - _ZN77_INTERNAL_0c0c48d7_41_flash_fwd_hdim64_512_bf16_packgqa_sm90_cu_f3e6f9ee_34484cuda3std3__45__cpo5beginE)
_ZN77_INTERNAL_0c0c48d7_41_flash_fwd_hdim64_512_bf16_packgqa_sm90_cu_f3e6f9ee_34484cuda3std3__45__cpo5beginE:
	.zero		1
	.type		_ZN77_INTERNAL_0c0c48d7_41_flash_fwd_hdim64_512_bf16_packgqa_sm90_cu_f3e6f9ee_34484cuda3std3__479_GLOBAL__N__0c0c48d7_41_flash_fwd_hdim64_512_bf16_packgqa_sm90_cu_f3e6f9ee_34486ignoreE,@object
	.size		_ZN77_INTERNAL_0c0c48d7_41_flash_fwd_hdim64_512_bf16_packgqa_sm90_cu_f3e6f9ee_34484cuda3std3__479_GLOBAL__N__0c0c48d7_41_flash_fwd_hdim64_512_bf16_packgqa_sm90_cu_f3e6f9ee_34486ignoreE,(_ZN77_INTERNAL_0c0c48d7_41_flash_fwd_hdim64_512_bf16_packgqa_sm90_cu_f3e6f9ee_34484cute7productE - _ZN77_INTERNAL_0c0c48d7_41_flash_fwd_hdim64_512_bf16_packgqa_sm90_cu_f3e6f9ee_34484cuda3std3__479_GLOBAL__N__0c0c48d7_41_flash_fwd_hdim64_512_bf16_packgqa_sm90_cu_f3e6f9ee_34486ignoreE)
_ZN77_INTERNAL_0c0c48d7_41_flash_fwd_hdim64_512_bf16_packgqa_sm90_cu_f3e6f9ee_34484cuda3std3__479_GLOBAL__N__0c0c48d7_41_flash_fwd_hdim64_512_bf16_packgqa_sm90_cu_f3e6f9ee_34486ignoreE:
	.zero		1
	.type		_ZN77_INTERNAL_0c0c48d7_41_flash_fwd_hdim64_512_bf16_packgqa_sm90_cu_f3e6f9ee_34484cute7productE,@object
	.size		_ZN77_INTERNAL_0c0c48d7_41_flash_fwd_hdim64_512_bf16_packgqa_sm90_cu_f3e6f9ee_34484cute7productE,(_ZN77_INTERNAL_0c0c48d7_41_flash_fwd_hdim64_512_bf16_packgqa_sm90_cu_f3e6f9ee_34484cuda3std3__45__cpo3endE - _ZN77_INTERNAL_0c0c48d7_41_flash_fwd_hdim64_512_bf16_packgqa_sm90_cu_f3e6f9ee_34484cute7productE)
_ZN77_INTERNAL_0c0c48d7_41_flash_fwd_hdim64_512_bf16_packgqa_sm90_cu_f3e6f9ee_34484cute7productE:
	.zero		1
	.type		_ZN77_INTERNAL_0c0c48d7_41_flash_fwd_hdim64_512_bf16_packgqa_sm90_cu_f3e6f9ee_34484cuda3std3__45__cpo3endE,@object
	.size		_ZN77_INTERNAL_0c0c48d7_41_flash_fwd_hdim64_512_bf16_packgqa_sm90_cu_f3e6f9ee_34484cuda3std3__45__cpo3endE,(_ZN77_INTERNAL_0c0c48d7_41_flash_fwd_hdim64_512_bf16_packgqa_sm90_cu_f3e6f9ee_34484cuda3std3__419piecewise_constructE - _ZN77_INTERNAL_0c0c48d7_41_flash_fwd_hdim64_512_bf16_packgqa_sm90_cu_f3e6f9ee_34484cuda3std3__45__cpo3endE)
_ZN77_INTERNAL_0c0c48d7_41_flash_fwd_hdim64_512_bf16_packgqa_sm90_cu_f3e6f9ee_34484cuda3std3__45__cpo3endE:
	.zero		1
	.type		_ZN77_INTERNAL_0c0c48d7_41_flash_fwd_hdim64_512_bf16_packgqa_sm90_cu_f3e6f9ee_34484cuda3std3__419piecewise_constructE,@object
	.size		_ZN77_INTERNAL_0c0c48d7_41_flash_fwd_hdim64_512_bf16_packgqa_sm90_cu_f3e6f9ee_34484cuda3std3__419piecewise_constructE,(_ZN77_INTERNAL_0c0c48d7_41_flash_fwd_hdim64_512_bf16_packgqa_sm90_cu_f3e6f9ee_34484cuda3std3__45__cpo4cendE - _ZN77_INTERNAL_0c0c48d7_41_flash_fwd_hdim64_512_bf16_packgqa_sm90_cu_f3e6f9ee_34484cuda3std3__419piecewise_constructE)
_ZN77_INTERNAL_0c0c48d7_41_flash_fwd_hdim64_512_bf16_packgqa_sm90_cu_f3e6f9ee_34484cuda3std3__419piecewise_constructE:
	.zero		1
	.type		_ZN77_INTERNAL_0c0c48d7_41_flash_fwd_hdim64_512_bf16_packgqa_sm90_cu_f3e6f9ee_34484cuda3std3__45__cpo4cendE,@object
	.size		_ZN77_INTERNAL_0c0c48d7_41_flash_fwd_hdim64_512_bf16_packgqa_sm90_cu_f3e6f9ee_34484cuda3std3__45__cpo4cendE,(_ZN77_INTERNAL_0c0c48d7_41_flash_fwd_hdim64_512_bf16_packgqa_sm90_cu_f3e6f9ee_34484cuda3std6ranges3__45__cpo4swapE - _ZN77_INTERNAL_0c0c48d7_41_flash_fwd_hdim64_512_bf16_packgqa_sm90_cu_f3e6f9ee_34484cuda3std3__45__cpo4cendE)
_ZN77_INTERNAL_0c0c48d7_41_flash_fwd_hdim64_512_bf16_packgqa_sm90_cu_f3e6f9ee_34484cuda3std3__45__cpo4cendE:
	.zero		1
	.type		_ZN77_INTERNAL_0c0c48d7_41_flash_fwd_hdim64_512_bf16_packgqa_sm90_cu_f3e6f9ee_34484cuda3std6ranges3__45__cpo4swapE,@object
	.size		_ZN77_INTERNAL_0c0c48d7_41_flash_fwd_hdim64_512_bf16_packgqa_sm90_cu_f3e6f9ee_34484cuda3std6ranges3__45__cpo4swapE,(.L_7 - _ZN77_INTERNAL_0c0c48d7_41_flash_fwd_hdim64_512_bf16_packgqa_sm90_cu_f3e6f9ee_34484cuda3std6ranges3__45__cpo4swapE)
_ZN77_INTERNAL_0c0c48d7_41_flash_fwd_hdim64_512_bf16_packgqa_sm90_cu_f3e6f9ee_34484cuda3std6ranges3__45__cpo4swapE:
	.zero		1
.L_7:


//--------------------- .nv.constant0._ZN7cutlass13device_kernelIN5flash11enable_sm90INS1_16FlashAttnFwdSm90INS1_25CollectiveMainloopFwdSm90ILi2EN4cute5tupleIJNS5_1CILi1EEES8_S8_EEENS6_IJNS7_ILi64EEESA_SA_EEELi512ENS_10bfloat16_tEfNS_4arch4Sm90ELb0ELb0ELb0ELb0ELb0ELb0ELb0ELb0ELb0ELb1ELb0ELb0EEENS1_21CollectiveEpilogueFwdINS6_IJSA_NS7_ILi512EEESA_EEES9_SC_SE_Li256ELb0ELb1ELb0ELb0EEENS1_29StaticPersistentTileSchedulerILb0EEEEEEEEEvNT_6ParamsE --------------------------
	.section	.nv.constant0._ZN7cutlass13device_kernelIN5flash11enable_sm90INS1_16FlashAttnFwdSm90INS1_25CollectiveMainloopFwdSm90ILi2EN4cute5tupleIJNS5_1CILi1EEES8_S8_EEENS6_IJNS7_ILi64EEESA_SA_EEELi512ENS_10bfloat16_tEfNS_4arch4Sm90ELb0ELb0ELb0ELb0ELb0ELb0ELb0ELb0ELb0ELb1ELb0ELb0EEENS1_21CollectiveEpilogueFwdINS6_IJSA_NS7_ILi512EEESA_EEES9_SC_SE_Li256ELb0ELb1ELb0ELb0EEENS1_29StaticPersistentTileSchedulerILb0EEEEEEEEEvNT_6ParamsE,"a",@progbits
	.sectionflags	@""
	.align	4
.nv.constant0._ZN7cutlass13device_kernelIN5flash11enable_sm90INS1_16FlashAttnFwdSm90INS1_25CollectiveMainloopFwdSm90ILi2EN4cute5tupleIJNS5_1CILi1EEES8_S8_EEENS6_IJNS7_ILi64EEESA_SA_EEELi512ENS_10bfloat16_tEfNS_4arch4Sm90ELb0ELb0ELb0ELb0ELb0ELb0ELb0ELb0ELb0ELb1ELb0ELb0EEENS1_21CollectiveEpilogueFwdINS6_IJSA_NS7_ILi512EEESA_EEES9_SC_SE_Li256ELb0ELb1ELb0ELb0EEENS1_29StaticPersistentTileSchedulerILb0EEEEEEEEEvNT_6ParamsE:
	.zero		3456


//--------------------- .nv.constant0._ZN7cutlass13device_kernelIN5flash11enable_sm90INS1_16FlashAttnFwdSm90INS1_25CollectiveMainloopFwdSm90ILi2EN4cute5tupleIJNS5_1CILi1EEES8_S8_EEENS6_IJNS7_ILi64EEESA_SA_EEELi512ENS_10bfloat16_tEfNS_4arch4Sm90ELb0ELb0ELb0ELb0ELb0ELb0ELb1ELb0ELb0ELb1ELb0ELb0EEENS1_21CollectiveEpilogueFwdINS6_IJSA_NS7_ILi512EEESA_EEES9_SC_SE_Li256ELb0ELb1ELb0ELb0EEENS1_29StaticPersistentTileSchedulerILb0EEEEEEEEEvNT_6ParamsE --------------------------
	.section	.nv.constant0._ZN7cutlass13device_kernelIN5flash11enable_sm90INS1_16FlashAttnFwdSm90INS1_25CollectiveMainloopFwdSm90ILi2EN4cute5tupleIJNS5_1CILi1EEES8_S8_EEENS6_IJNS7_ILi64EEESA_SA_EEELi512ENS_10bfloat16_tEfNS_4arch4Sm90ELb0ELb0ELb0ELb0ELb0ELb0ELb1ELb0ELb0ELb1ELb0ELb0EEENS1_21CollectiveEpilogueFwdINS6_IJSA_NS7_ILi512EEESA_EEES9_SC_SE_Li256ELb0ELb1ELb0ELb0EEENS1_29StaticPersistentTileSchedulerILb0EEEEEEEEEvNT_6ParamsE,"a",@progbits
	.sectionflags	@""
	.align	4
.nv.constant0._ZN7cutlass13device_kernelIN5flash11enable_sm90INS1_16FlashAttnFwdSm90INS1_25CollectiveMainloopFwdSm90ILi2EN4cute5tupleIJNS5_1CILi1EEES8_S8_EEENS6_IJNS7_ILi64EEESA_SA_EEELi512ENS_10bfloat16_tEfNS_4arch4Sm90ELb0ELb0ELb0ELb0ELb0ELb0ELb1ELb0ELb0ELb1ELb0ELb0EEENS1_21CollectiveEpilogueFwdINS6_IJSA_NS7_ILi512EEESA_EEES9_SC_SE_Li256ELb0ELb1ELb0ELb0EEENS1_29StaticPersistentTileSchedulerILb0EEEEEEEEEvNT_6ParamsE:
	.zero		3712


//--------------------- .nv.constant0._ZN7cutlass13device_kernelIN5flash11enable_sm90INS1_16FlashAttnFwdSm90INS1_25CollectiveMainloopFwdSm90ILi2EN4cute5tupleIJNS5_1CILi1EEES8_S8_EEENS6_IJNS7_ILi64EEESA_SA_EEELi512ENS_10bfloat16_tEfNS_4arch4Sm90ELb0ELb0ELb0ELb1ELb0ELb0ELb0ELb0ELb0ELb1ELb0ELb0EEENS1_21CollectiveEpilogueFwdINS6_IJSA_NS7_ILi512EEESA_EEES9_SC_SE_Li256ELb1ELb1ELb0ELb0EEENS1_36VarlenDynamicPersistentTileSchedulerILi64ELi64ELi256ELi128ELb0ELb1ELb1ELb0ELb1ELb1EEEEEEEEEvNT_6ParamsE --------------------------
	.section	.nv.constant0._ZN7cutlass13device_kernelIN5flash11enable_sm90INS1_16FlashAttnFwdSm90INS1_25CollectiveMainloopFwdSm90ILi2EN4cute5tupleIJNS5_1CILi1EEES8_S8_EEENS6_IJNS7_ILi64EEESA_SA_EEELi512ENS_10bfloat16_tEfNS_4arch4Sm90ELb0ELb0ELb0ELb1ELb0ELb0ELb0ELb0ELb0ELb1ELb0ELb0EEENS1_21CollectiveEpilogueFwdINS6_IJSA_NS7_ILi512EEESA_EEES9_SC_SE_Li256ELb1ELb1ELb0ELb0EEENS1_36VarlenDynamicPersistentTileSchedulerILi64ELi64ELi256ELi128ELb0ELb1ELb1ELb0ELb1ELb1EEEEEEEEEvNT_6ParamsE,"a",@progbits
	.sectionflags	@""
	.align	4
.nv.constant0._ZN7cutlass13device_kernelIN5flash11enable_sm90INS1_16FlashAttnFwdSm90INS1_25CollectiveMainloopFwdSm90ILi2EN4cute5tupleIJNS5_1CILi1EEES8_S8_EEENS6_IJNS7_ILi64EEESA_SA_EEELi512ENS_10bfloat16_tEfNS_4arch4Sm90ELb0ELb0ELb0ELb1ELb0ELb0ELb0ELb0ELb0ELb1ELb0ELb0EEENS1_21CollectiveEpilogueFwdINS6_IJSA_NS7_ILi512EEESA_EEES9_SC_SE_Li256ELb1ELb1ELb0ELb0EEENS1_36VarlenDynamicPersistentTileSchedulerILi64ELi64ELi256ELi128ELb0ELb1ELb1ELb0ELb1ELb1EEEEEEEEEvNT_6ParamsE:
	.zero		3584


//--------------------- .nv.constant0._ZN7cutlass13device_kernelIN5flash11enable_sm90INS1_16FlashAttnFwdSm90INS1_25CollectiveMainloopFwdSm90ILi2EN4cute5tupleIJNS5_1CILi1EEES8_S8_EEENS6_IJNS7_ILi64EEESA_SA_EEELi512ENS_10bfloat16_tEfNS_4arch4Sm90ELb0ELb0ELb0ELb1ELb0ELb1ELb0ELb0ELb0ELb1ELb0ELb0EEENS1_21CollectiveEpilogueFwdINS6_IJSA_NS7_ILi512EEESA_EEES9_SC_SE_Li256ELb1ELb1ELb0ELb0EEENS1_36VarlenDynamicPersistentTileSchedulerILi64ELi64ELi256ELi128ELb0ELb1ELb1ELb0ELb1ELb1EEEEEEEEEvNT_6ParamsE --------------------------
	.section	.nv.constant0._ZN7cutlass13device_kernelIN5flash11enable_sm90INS1_16FlashAttnFwdSm90INS1_25CollectiveMainloopFwdSm90ILi2EN4cute5tupleIJNS5_1CILi1EEES8_S8_EEENS6_IJNS7_ILi64EEESA_SA_EEELi512ENS_10bfloat16_tEfNS_4arch4Sm90ELb0ELb0ELb0ELb1ELb0ELb1ELb0ELb0ELb0ELb1ELb0ELb0EEENS1_21CollectiveEpilogueFwdINS6_IJSA_NS7_ILi512EEESA_EEES9_SC_SE_Li256ELb1ELb1ELb0ELb0EEENS1_36VarlenDynamicPersistentTileSchedulerILi64ELi64ELi256ELi128ELb0ELb1ELb1ELb0ELb1ELb1EEEEEEEEEvNT_6ParamsE,"a",@progbits
	.sectionflags	@""
	.align	4
.nv.constant0._ZN7cutlass13device_kernelIN5flash11enable_sm90INS1_16FlashAttnFwdSm90INS1_25CollectiveMainloopFwdSm90ILi2EN4cute5tupleIJNS5_1CILi1EEES8_S8_EEENS6_IJNS7_ILi64EEESA_SA_EEELi512ENS_10bfloat16_tEfNS_4arch4Sm90ELb0ELb0ELb0ELb1ELb0ELb1ELb0ELb0ELb0ELb1ELb0ELb0EEENS1_21CollectiveEpilogueFwdINS6_IJSA_NS7_ILi512EEESA_EEES9_SC_SE_Li256ELb1ELb1ELb0ELb0EEENS1_36VarlenDynamicPersistentTileSchedulerILi64ELi64ELi256ELi128ELb0ELb1ELb1ELb0ELb1ELb1EEEEEEEEEvNT_6ParamsE:
	.zero		3584


//--------------------- .nv.constant0._ZN7cutlass13device_kernelIN5flash11enable_sm90INS1_16FlashAttnFwdSm90INS1_25CollectiveMainloopFwdSm90ILi2EN4cute5tupleIJNS5_1CILi1EEES8_S8_EEENS6_IJNS7_ILi64EEESA_SA_EEELi512ENS_10bfloat16_tEfNS_4arch4Sm90ELb0ELb0ELb0ELb1ELb0ELb0ELb1ELb0ELb0ELb1ELb0ELb0EEENS1_21CollectiveEpilogueFwdINS6_IJSA_NS7_ILi512EEESA_EEES9_SC_SE_Li256ELb1ELb1ELb0ELb0EEENS1_36VarlenDynamicPersistentTileSchedulerILi64ELi64ELi256ELi128ELb0ELb1ELb1ELb0ELb1ELb1EEEEEEEEEvNT_6ParamsE --------------------------
	.section	.nv.constant0._ZN7cutlass13device_kernelIN5flash11enable_sm90INS1_16FlashAttnFwdSm90INS1_25CollectiveMainloopFwdSm90ILi2EN4cute5tupleIJNS5_1CILi1EEES8_S8_EEENS6_IJNS7_ILi64EEESA_SA_EEELi512ENS_10bfloat16_tEfNS_4arch4Sm90ELb0ELb0ELb0ELb1ELb0ELb0ELb1ELb0ELb0ELb1ELb0ELb0EEENS1_21CollectiveEpilogueFwdINS6_IJSA_NS7_ILi512EEESA_EEES9_SC_SE_Li256ELb1ELb1ELb0ELb0EEENS1_36VarlenDynamicPersistentTileSchedulerILi64ELi64ELi256ELi128ELb0ELb1ELb1ELb0ELb1ELb1EEEEEEEEEvNT_6ParamsE,"a",@progbits
	.sectionflags	@""
	.align	4
.nv.constant0._ZN7cutlass13device_kernelIN5flash11enable_sm90INS1_16FlashAttnFwdSm90INS1_25CollectiveMainloopFwdSm90ILi2EN4cute5tupleIJNS5_1CILi1EEES8_S8_EEENS6_IJNS7_ILi64EEESA_SA_EEELi512ENS_10bfloat16_tEfNS_4arch4Sm90ELb0ELb0ELb0ELb1ELb0ELb0ELb1ELb0ELb0ELb1ELb0ELb0EEENS1_21CollectiveEpilogueFwdINS6_IJSA_NS7_ILi512EEESA_EEES9_SC_SE_Li256ELb1ELb1ELb0ELb0EEENS1_36VarlenDynamicPersistentTileSchedulerILi64ELi64ELi256ELi128ELb0ELb1ELb1ELb0ELb1ELb1EEEEEEEEEvNT_6ParamsE:
	.zero		3840


//--------------------- .nv.constant0._ZN7cutlass13device_kernelIN5flash11enable_sm90INS1_16FlashAttnFwdSm90INS1_25CollectiveMainloopFwdSm90ILi2EN4cute5tupleIJNS5_1CILi1EEES8_S8_EEENS6_IJNS7_ILi64EEESA_SA_EEELi512ENS_10bfloat16_tEfNS_4arch4Sm90ELb0ELb0ELb0ELb1ELb0ELb1ELb1ELb0ELb0ELb1ELb0ELb0EEENS1_21CollectiveEpilogueFwdINS6_IJSA_NS7_ILi512EEESA_EEES9_SC_SE_Li256ELb1ELb1ELb0ELb0EEENS1_36VarlenDynamicPersistentTileSchedulerILi64ELi64ELi256ELi128ELb0ELb1ELb1ELb0ELb1ELb1EEEEEEEEEvNT_6ParamsE --------------------------
	.section	.nv.constant0._ZN7cutlass13device_kernelIN5flash11enable_sm90INS1_16FlashAttnFwdSm90INS1_25CollectiveMainloopFwdSm90ILi2EN4cute5tupleIJNS5_1CILi1EEES8_S8_EEENS6_IJNS7_ILi64EEESA_SA_EEELi512ENS_10bfloat16_tEfNS_4arch4Sm90ELb0ELb0ELb0ELb1ELb0ELb1ELb1ELb0ELb0ELb1ELb0ELb0EEENS1_21CollectiveEpilogueFwdINS6_IJSA_NS7_ILi512EEESA_EEES9_SC_SE_Li256ELb1ELb1ELb0ELb0EEENS1_36VarlenDynamicPersistentTileSchedulerILi64ELi64ELi256ELi128ELb0ELb1ELb1ELb0ELb1ELb1EEEEEEEEEvNT_6ParamsE,"a",@progbits
	.sectionflags	@""
	.align	4
.nv.constant0._ZN7cutlass13device_kernelIN5flash11enable_sm90INS1_16FlashAttnFwdSm90INS1_25CollectiveMainloopFwdSm90ILi2EN4cute5tupleIJNS5_1CILi1EEES8_S8_EEENS6_IJNS7_ILi64EEESA_SA_EEELi512ENS_10bfloat16_tEfNS_4arch4Sm90ELb0ELb0ELb0ELb1ELb0ELb1ELb1ELb0ELb0ELb1ELb0ELb0EEENS1_21CollectiveEpilogueFwdINS6_IJSA_NS7_ILi512EEESA_EEES9_SC_SE_Li256ELb1ELb1ELb0ELb0EEENS1_36VarlenDynamicPersistentTileSchedulerILi64ELi64ELi256ELi128ELb0ELb1ELb1ELb0ELb1ELb1EEEEEEEEEvNT_6ParamsE:
	.zero		3840


//--------------------- .nv.constant0._ZN7cutlass13device_kernelIN5flash11enable_sm90INS1_16FlashAttnFwdSm90INS1_25CollectiveMainloopFwdSm90ILi2EN4cute5tupleIJNS5_1CILi1EEES8_S8_EEENS6_IJNS7_ILi64EEESA_SA_EEELi512ENS_10bfloat16_tEfNS_4arch4Sm90ELb0ELb1ELb0ELb0ELb0ELb0ELb0ELb0ELb0ELb1ELb0ELb0EEENS1_21CollectiveEpilogueFwdINS6_IJSA_NS7_ILi512EEESA_EEES9_SC_SE_Li256ELb0ELb1ELb0ELb0EEENS1_30DynamicPersistentTileSchedulerILi256ELi128ELb0ELb1ELb1EEEEEEEEEvNT_6ParamsE --------------------------
	.section	.nv.constant0._ZN7cutlass13device_kernelIN5flash11enable_sm90INS1_16FlashAttnFwdSm90INS1_25CollectiveMainloopFwdSm90ILi2EN4cute5tupleIJNS5_1CILi1EEES8_S8_EEENS6_IJNS7_ILi64EEESA_SA_EEELi512ENS_10bfloat16_tEfNS_4arch4Sm90ELb0ELb1ELb0ELb0ELb0ELb0ELb0ELb0ELb0ELb1ELb0ELb0EEENS1_21CollectiveEpilogueFwdINS6_IJSA_NS7_ILi512EEESA_EEES9_SC_SE_Li256ELb0ELb1ELb0ELb0EEENS1_30DynamicPersistentTileSchedulerILi256ELi128ELb0ELb1ELb1EEEEEEEEEvNT_6ParamsE,"a",@progbits
	.sectionflags	@""
	.align	4
.nv.constant0._ZN7cutlass13device_kernelIN5flash11enable_sm90INS1_16FlashAttnFwdSm90INS1_25CollectiveMainloopFwdSm90ILi2EN4cute5tupleIJNS5_1CILi1EEES8_S8_EEENS6_IJNS7_ILi64EEESA_SA_EEELi512ENS_10bfloat16_tEfNS_4arch4Sm90ELb0ELb1ELb0ELb0ELb0ELb0ELb0ELb0ELb0ELb1ELb0ELb0EEENS1_21CollectiveEpilogueFwdINS6_IJSA_NS7_ILi512EEESA_EEES9_SC_SE_Li256ELb0ELb1ELb0ELb0EEENS1_30DynamicPersistentTileSchedulerILi256ELi128ELb0ELb1ELb1EEEEEEEEEvNT_6ParamsE:
	.zero		3584


//--------------------- .nv.constant0._ZN7cutlass13device_kernelIN5flash11enable_sm90INS1_16FlashAttnFwdSm90INS1_25CollectiveMainloopFwdSm90ILi2EN4cute5tupleIJNS5_1CILi1EEES8_S8_EEENS6_IJNS7_ILi64EEESA_SA_EEELi512ENS_10bfloat16_tEfNS_4arch4Sm90ELb0ELb1ELb0ELb0ELb0ELb0ELb1ELb0ELb0ELb1ELb0ELb0EEENS1_21CollectiveEpilogueFwdINS6_IJSA_NS7_ILi512EEESA_EEES9_SC_SE_Li256ELb0ELb1ELb0ELb0EEENS1_30DynamicPersistentTileSchedulerILi256ELi128ELb0ELb1ELb1EEEEEEEEEvNT_6ParamsE --------------------------
	.section	.nv.constant0._ZN7cutlass13device_kernelIN5flash11enable_sm90INS1_16FlashAttnFwdSm90INS1_25CollectiveMainloopFwdSm90ILi2EN4cute5tupleIJNS5_1CILi1EEES8_S8_EEENS6_IJNS7_ILi64EEESA_SA_EEELi512ENS_10bfloat16_tEfNS_4arch4Sm90ELb0ELb1ELb0ELb0ELb0ELb0ELb1ELb0ELb0ELb1ELb0ELb0EEENS1_21CollectiveEpilogueFwdINS6_IJSA_NS7_ILi512EEESA_EEES9_SC_SE_Li256ELb0ELb1ELb0ELb0EEENS1_30DynamicPersistentTileSchedulerILi256ELi128ELb0ELb1ELb1EEEEEEEEEvNT_6ParamsE,"a",@progbits
	.sectionflags	@""
	.align	4
.nv.constant0._ZN7cutlass13device_kernelIN5flash11enable_sm90INS1_16FlashAttnFwdSm90INS1_25CollectiveMainloopFwdSm90ILi2EN4cute5tupleIJNS5_1CILi1EEES8_S8_EEENS6_IJNS7_ILi64EEESA_SA_EEELi512ENS_10bfloat16_tEfNS_4arch4Sm90ELb0ELb1ELb0ELb0ELb0ELb0ELb1ELb0ELb0ELb1ELb0ELb0EEENS1_21CollectiveEpilogueFwdINS6_IJSA_NS7_ILi512EEESA_EEES9_SC_SE_Li256ELb0ELb1ELb0ELb0EEENS1_30DynamicPersistentTileSchedulerILi256ELi128ELb0ELb1ELb1EEEEEEEEEvNT_6ParamsE:
	.zero		3840


//--------------------- .nv.constant0._ZN7cutlass13device_kernelIN5flash11enable_sm90INS1_16FlashAttnFwdSm90INS1_25CollectiveMainloopFwdSm90ILi2EN4cute5tupleIJNS5_1CILi1EEES8_S8_EEENS6_IJNS7_ILi64EEESA_SA_EEELi512ENS_10bfloat16_tEfNS_4arch4Sm90ELb0ELb1ELb0ELb1ELb0ELb0ELb0ELb0ELb0ELb1ELb0ELb0EEENS1_21CollectiveEpilogueFwdINS6_IJSA_NS7_ILi512EEESA_EEES9_SC_SE_Li256ELb1ELb1ELb0ELb0EEENS1_36VarlenDynamicPersistentTileSchedulerILi64ELi64ELi256ELi128ELb0ELb1ELb1ELb1ELb0ELb1EEEEEEEEEvNT_6ParamsE --------------------------
	.section	.nv.constant0._ZN7cutlass13device_kernelIN5flash11enable_sm90INS1_16FlashAttnFwdSm90INS1_25CollectiveMainloopFwdSm90ILi2EN4cute5tupleIJNS5_1CILi1EEES8_S8_EEENS6_IJNS7_ILi64EEESA_SA_EEELi512ENS_10bfloat16_tEfNS_4arch4Sm90ELb0ELb1ELb0ELb1ELb0ELb0ELb0ELb0ELb0ELb1ELb0ELb0EEENS1_21CollectiveEpilogueFwdINS6_IJSA_NS7_ILi512EEESA_EEES9_SC_SE_Li256ELb1ELb1ELb0ELb0EEENS1_36VarlenDynamicPersistentTileSchedulerILi64ELi64ELi256ELi128ELb0ELb1ELb1ELb1ELb0ELb1EEEEEEEEEvNT_6ParamsE,"a",@progbits
	.sectionflags	@""
	.align	4
.nv.constant0._ZN7cutlass13device_kernelIN5flash11enable_sm90INS1_16FlashAttnFwdSm90INS1_25CollectiveMainloopFwdSm90ILi2EN4cute5tupleIJNS5_1CILi1EEES8_S8_EEENS6_IJNS7_ILi64EEESA_SA_EEELi512ENS_10bfloat16_tEfNS_4arch4Sm90ELb0ELb1ELb0ELb1ELb0ELb0ELb0ELb0ELb0ELb1ELb0ELb0EEENS1_21CollectiveEpilogueFwdINS6_IJSA_NS7_ILi512EEESA_EEES9_SC_SE_Li256ELb1ELb1ELb0ELb0EEENS1_36VarlenDynamicPersistentTileSchedulerILi64ELi64ELi256ELi128ELb0ELb1ELb1ELb1ELb0ELb1EEEEEEEEEvNT_6ParamsE:
	.zero		3584


//--------------------- .nv.constant0._ZN7cutlass13device_kernelIN5flash11enable_sm90INS1_16FlashAttnFwdSm90INS1_25CollectiveMainloopFwdSm90ILi2EN4cute5tupleIJNS5_1CILi1EEES8_S8_EEENS6_IJNS7_ILi64EEESA_SA_EEELi512ENS_10bfloat16_tEfNS_4arch4Sm90ELb0ELb1ELb0ELb1ELb0ELb1ELb0ELb0ELb0ELb1ELb0ELb0EEENS1_21CollectiveEpilogueFwdINS6_IJSA_NS7_ILi512EEESA_EEES9_SC_SE_Li256ELb1ELb1ELb0ELb0EEENS1_36VarlenDynamicPersistentTileSchedulerILi64ELi64ELi256ELi128ELb0ELb1ELb1ELb1ELb0ELb1EEEEEEEEEvNT_6ParamsE --------------------------
	.section	.nv.constant0._ZN7cutlass13device_kernelIN5flash11enable_sm90INS1_16FlashAttnFwdSm90INS1_25CollectiveMainloopFwdSm90ILi2EN4cute5tupleIJNS5_1CILi1EEES8_S8_EEENS6_IJNS7_ILi64EEESA_SA_EEELi512ENS_10bfloat16_tEfNS_4arch4Sm90ELb0ELb1ELb0ELb1ELb0ELb1ELb0ELb0ELb0ELb1ELb0ELb0EEENS1_21CollectiveEpilogueFwdINS6_IJSA_NS7_ILi512EEESA_EEES9_SC_SE_Li256ELb1ELb1ELb0ELb0EEENS1_36VarlenDynamicPersistentTileSchedulerILi64ELi64ELi256ELi128ELb0ELb1ELb1ELb1ELb0ELb1EEEEEEEEEvNT_6ParamsE,"a",@progbits
	.sectionflags	@""
	.align	4
.nv.constant0._ZN7cutlass13device_kernelIN5flash11enable_sm90INS1_16FlashAttnFwdSm90INS1_25CollectiveMainloopFwdSm90ILi2EN4cute5tupleIJNS5_1CILi1EEES8_S8_EEENS6_IJNS7_ILi64EEESA_SA_EEELi512ENS_10bfloat16_tEfNS_4arch4Sm90ELb0ELb1ELb0ELb1ELb0ELb1ELb0ELb0ELb0ELb1ELb0ELb0EEENS1_21CollectiveEpilogueFwdINS6_IJSA_NS7_ILi512EEESA_EEES9_SC_SE_Li256ELb1ELb1ELb0ELb0EEENS1_36VarlenDynamicPersistentTileSchedulerILi64ELi64ELi256ELi128ELb0ELb1ELb1ELb1ELb0ELb1EEEEEEEEEvNT_6ParamsE:
	.zero		3584


//--------------------- .nv.constant0._ZN7cutlass13device_kernelIN5flash11enable_sm90INS1_16FlashAttnFwdSm90INS1_25CollectiveMainloopFwdSm90ILi2EN4cute5tupleIJNS5_1CILi1EEES8_S8_EEENS6_IJNS7_ILi64EEESA_SA_EEELi512ENS_10bfloat16_tEfNS_4arch4Sm90ELb0ELb1ELb0ELb1ELb0ELb0ELb1ELb0ELb0ELb1ELb0ELb0EEENS1_21CollectiveEpilogueFwdINS6_IJSA_NS7_ILi512EEESA_EEES9_SC_SE_Li256ELb1ELb1ELb0ELb0EEENS1_36VarlenDynamicPersistentTileSchedulerILi64ELi64ELi256ELi128ELb0ELb1ELb1ELb1ELb0ELb1EEEEEEEEEvNT_6ParamsE --------------------------
	.section	.nv.constant0._ZN7cutlass13device_kernelIN5flash11enable_sm90INS1_16FlashAttnFwdSm90INS1_25CollectiveMainloopFwdSm90ILi2EN4cute5tupleIJNS5_1CILi1EEES8_S8_EEENS6_IJNS7_ILi64EEESA_SA_EEELi512ENS_10bfloat16_tEfNS_4arch4Sm90ELb0ELb1ELb0ELb1ELb0ELb0ELb1ELb0ELb0ELb1ELb0ELb0EEENS1_21CollectiveEpilogueFwdINS6_IJSA_NS7_ILi512EEESA_EEES9_SC_SE_Li256ELb1ELb1ELb0ELb0EEENS1_36VarlenDynamicPersistentTileSchedulerILi64ELi64ELi256ELi128ELb0ELb1ELb1ELb1ELb0ELb1EEEEEEEEEvNT_6ParamsE,"a",@progbits
	.sectionflags	@""
	.align	4
.nv.constant0._ZN7cutlass13device_kernelIN5flash11enable_sm90INS1_16FlashAttnFwdSm90INS1_25CollectiveMainloopFwdSm90ILi2EN4cute5tupleIJNS5_1CILi1EEES8_S8_EEENS6_IJNS7_ILi64EEESA_SA_EEELi512ENS_10bfloat16_tEfNS_4arch4Sm90ELb0ELb1ELb0ELb1ELb0ELb0ELb1ELb0ELb0ELb1ELb0ELb0EEENS1_21CollectiveEpilogueFwdINS6_IJSA_NS7_ILi512EEESA_EEES9_SC_SE_Li256ELb1ELb1ELb0ELb0EEENS1_36VarlenDynamicPersistentTileSchedulerILi64ELi64ELi256ELi128ELb0ELb1ELb1ELb1ELb0ELb1EEEEEEEEEvNT_6ParamsE:
	.zero		3840


//--------------------- .nv.constant0._ZN7cutlass13device_kernelIN5flash11enable_sm90INS1_16FlashAttnFwdSm90INS1_25CollectiveMainloopFwdSm90ILi2EN4cute5tupleIJNS5_1CILi1EEES8_S8_EEENS6_IJNS7_ILi64EEESA_SA_EEELi512ENS_10bfloat16_tEfNS_4arch4Sm90ELb0ELb1ELb0ELb1ELb0ELb1ELb1ELb0ELb0ELb1ELb0ELb0EEENS1_21CollectiveEpilogueFwdINS6_IJSA_NS7_ILi512EEESA_EEES9_SC_SE_Li256ELb1ELb1ELb0ELb0EEENS1_36VarlenDynamicPersistentTileSchedulerILi64ELi64ELi256ELi128ELb0ELb1ELb1ELb1ELb0ELb1EEEEEEEEEvNT_6ParamsE --------------------------
	.section	.nv.constant0._ZN7cutlass13device_kernelIN5flash11enable_sm90INS1_16FlashAttnFwdSm90INS1_25CollectiveMainloopFwdSm90ILi2EN4cute5tupleIJNS5_1CILi1EEES8_S8_EEENS6_IJNS7_ILi64EEESA_SA_EEELi512ENS_10bfloat16_tEfNS_4arch4Sm90ELb0ELb1ELb0ELb1ELb0ELb1ELb1ELb0ELb0ELb1ELb0ELb0EEENS1_21CollectiveEpilogueFwdINS6_IJSA_NS7_ILi512EEESA_EEES9_SC_SE_Li256ELb1ELb1ELb0ELb0EEENS1_36VarlenDynamicPersistentTileSchedulerILi64ELi64ELi256ELi128ELb0ELb1ELb1ELb1ELb0ELb1EEEEEEEEEvNT_6ParamsE,"a",@progbits
	.sectionflags	@""
	.align	4
.nv.constant0._ZN7cutlass13device_kernelIN5flash11enable_sm90INS1_16FlashAttnFwdSm90INS1_25CollectiveMainloopFwdSm90ILi2EN4cute5tupleIJNS5_1CILi1EEES8_S8_EEENS6_IJNS7_ILi64EEESA_SA_EEELi512ENS_10bfloat16_tEfNS_4arch4Sm90ELb0ELb1ELb0ELb1ELb0ELb1ELb1ELb0ELb0ELb1ELb0ELb0EEENS1_21CollectiveEpilogueFwdINS6_IJSA_NS7_ILi512EEESA_EEES9_SC_SE_Li256ELb1ELb1ELb0ELb0EEENS1_36VarlenDynamicPersistentTileSchedulerILi64ELi64ELi256ELi128ELb0ELb1ELb1ELb1ELb0ELb1EEEEEEEEEvNT_6ParamsE:
	.zero		3840


//--------------------- .nv.constant0._ZN7cutlass13device_kernelIN5flash11enable_sm90INS1_16FlashAttnFwdSm90INS1_25CollectiveMainloopFwdSm90ILi2EN4cute5tupleIJNS5_1CILi1EEES8_S8_EEENS6_IJNS7_ILi64EEESA_SA_EEELi512ENS_10bfloat16_tEfNS_4arch4Sm90ELb1ELb0ELb0ELb0ELb0ELb0ELb0ELb0ELb0ELb1ELb0ELb0EEENS1_21CollectiveEpilogueFwdINS6_IJSA_NS7_ILi512EEESA_EEES9_SC_SE_Li256ELb0ELb1ELb0ELb0EEENS1_30DynamicPersistentTileSchedulerILi256ELi128ELb0ELb1ELb1EEEEEEEEEvNT_6ParamsE --------------------------
	.section	.nv.constant0._ZN7cutlass13device_kernelIN5flash11enable_sm90INS1_16FlashAttnFwdSm90INS1_25CollectiveMainloopFwdSm90ILi2EN4cute5tupleIJNS5_1CILi1EEES8_S8_EEENS6_IJNS7_ILi64EEESA_SA_EEELi512ENS_10bfloat16_tEfNS_4arch4Sm90ELb1ELb0ELb0ELb0ELb0ELb0ELb0ELb0ELb0ELb1ELb0ELb0EEENS1_21CollectiveEpilogueFwdINS6_IJSA_NS7_ILi512EEESA_EEES9_SC_SE_Li256ELb0ELb1ELb0ELb0EEENS1_30DynamicPersistentTileSchedulerILi256ELi128ELb0ELb1ELb1EEEEEEEEEvNT_6ParamsE,"a",@progbits
	.sectionflags	@""
	.align	4
.nv.constant0._ZN7cutlass13device_kernelIN5flash11enable_sm90INS1_16FlashAttnFwdSm90INS1_25CollectiveMainloopFwdSm90ILi2EN4cute5tupleIJNS5_1CILi1EEES8_S8_EEENS6_IJNS7_ILi64EEESA_SA_EEELi512ENS_10bfloat16_tEfNS_4arch4Sm90ELb1ELb0ELb0ELb0ELb0ELb0ELb0ELb0ELb0ELb1ELb0ELb0EEENS1_21CollectiveEpilogueFwdINS6_IJSA_NS7_ILi512EEESA_EEES9_SC_SE_Li256ELb0ELb1ELb0ELb0EEENS1_30DynamicPersistentTileSchedulerILi256ELi128ELb0ELb1ELb1EEEEEEEEEvNT_6ParamsE:
	.zero		3584


//--------------------- .nv.constant0._ZN7cutlass13device_kernelIN5flash11enable_sm90INS1_16FlashAttnFwdSm90INS1_25CollectiveMainloopFwdSm90ILi2EN4cute5tupleIJNS5_1CILi1EEES8_S8_EEENS6_IJNS7_ILi64EEESA_SA_EEELi512ENS_10bfloat16_tEfNS_4arch4Sm90ELb1ELb0ELb0ELb0ELb0ELb0ELb1ELb0ELb0ELb1ELb0ELb0EEENS1_21CollectiveEpilogueFwdINS6_IJSA_NS7_ILi512EEESA_EEES9_SC_SE_Li256ELb0ELb1ELb0ELb0EEENS1_30DynamicPersistentTileSchedulerILi256ELi128ELb0ELb1ELb1EEEEEEEEEvNT_6ParamsE --------------------------
	.section	.nv.constant0._ZN7cutlass13device_kernelIN5flash11enable_sm90INS1_16FlashAttnFwdSm90INS1_25CollectiveMainloopFwdSm90ILi2EN4cute5tupleIJNS5_1CILi1EEES8_S8_EEENS6_IJNS7_ILi64EEESA_SA_EEELi512ENS_10bfloat16_tEfNS_4arch4Sm90ELb1ELb0ELb0ELb0ELb0ELb0ELb1ELb0ELb0ELb1ELb0ELb0EEENS1_21CollectiveEpilogueFwdINS6_IJSA_NS7_ILi512EEESA_EEES9_SC_SE_Li256ELb0ELb1ELb0ELb0EEENS1_30DynamicPersistentTileSchedulerILi256ELi128ELb0ELb1ELb1EEEEEEEEEvNT_6ParamsE,"a",@progbits
	.sectionflags	@""
	.align	4
.nv.constant0._ZN7cutlass13device_kernelIN5flash11enable_sm90INS1_16FlashAttnFwdSm90INS1_25CollectiveMainloopFwdSm90ILi2EN4cute5tupleIJNS5_1CILi1EEES8_S8_EEENS6_IJNS7_ILi64EEESA_SA_EEELi512ENS_10bfloat16_tEfNS_4arch4Sm90ELb1ELb0ELb0ELb0ELb0ELb0ELb1ELb0ELb0ELb1ELb0ELb0EEENS1_21CollectiveEpilogueFwdINS6_IJSA_NS7_ILi512EEESA_EEES9_SC_SE_Li256ELb0ELb1ELb0ELb0EEENS1_30DynamicPersistentTileSchedulerILi256ELi128ELb0ELb1ELb1EEEEEEEEEvNT_6ParamsE:
	.zero		3840


//--------------------- .nv.constant0._ZN7cutlass13device_kernelIN5flash11enable_sm90INS1_16FlashAttnFwdSm90INS1_25CollectiveMainloopFwdSm90ILi2EN4cute5tupleIJNS5_1CILi1EEES8_S8_EEENS6_IJNS7_ILi64EEESA_SA_EEELi512ENS_10bfloat16_tEfNS_4arch4Sm90ELb1ELb0ELb0ELb1ELb0ELb0ELb0ELb0ELb0ELb1ELb0ELb0EEENS1_21CollectiveEpilogueFwdINS6_IJSA_NS7_ILi512EEESA_EEES9_SC_SE_Li256ELb1ELb1ELb0ELb0EEENS1_36VarlenDynamicPersistentTileSchedulerILi64ELi64ELi256ELi128ELb0ELb1ELb1ELb1ELb1ELb1EEEEEEEEEvNT_6ParamsE --------------------------
	.section	.nv.constant0._ZN7cutlass13device_kernelIN5flash11enable_sm90INS1_16FlashAttnFwdSm90INS1_25CollectiveMainloopFwdSm90ILi2EN4cute5tupleIJNS5_1CILi1EEES8_S8_EEENS6_IJNS7_ILi64EEESA_SA_EEELi512ENS_10bfloat16_tEfNS_4arch4Sm90ELb1ELb0ELb0ELb1ELb0ELb0ELb0ELb0ELb0ELb1ELb0ELb0EEENS1_21CollectiveEpilogueFwdINS6_IJSA_NS7_ILi512EEESA_EEES9_SC_SE_Li256ELb1ELb1ELb0ELb0EEENS1_36VarlenDynamicPersistentTileSchedulerILi64ELi64ELi256ELi128ELb0ELb1ELb1ELb1ELb1ELb1EEEEEEEEEvNT_6ParamsE,"a",@progbits
	.sectionflags	@""
	.align	4
.nv.constant0._ZN7cutlass13device_kernelIN5flash11enable_sm90INS1_16FlashAttnFwdSm90INS1_25CollectiveMainloopFwdSm90ILi2EN4cute5tupleIJNS5_1CILi1EEES8_S8_EEENS6_IJNS7_ILi64EEESA_SA_EEELi512ENS_10bfloat16_tEfNS_4arch4Sm90ELb1ELb0ELb0ELb1ELb0ELb0ELb0ELb0ELb0ELb1ELb0ELb0EEENS1_21CollectiveEpilogueFwdINS6_IJSA_NS7_ILi512EEESA_EEES9_SC_SE_Li256ELb1ELb1ELb0ELb0EEENS1_36VarlenDynamicPersistentTileSchedulerILi64ELi64ELi256ELi128ELb0ELb1ELb1ELb1ELb1ELb1EEEEEEEEEvNT_6ParamsE:
	.zero		3584


//--------------------- .nv.constant0._ZN7cutlass13device_kernelIN5flash11enable_sm90INS1_16FlashAttnFwdSm90INS1_25CollectiveMainloopFwdSm90ILi2EN4cute5tupleIJNS5_1CILi1EEES8_S8_EEENS6_IJNS7_ILi64EEESA_SA_EEELi512ENS_10bfloat16_tEfNS_4arch4Sm90ELb1ELb0ELb0ELb1ELb0ELb1ELb0ELb0ELb0ELb1ELb0ELb0EEENS1_21CollectiveEpilogueFwdINS6_IJSA_NS7_ILi512EEESA_EEES9_SC_SE_Li256ELb1ELb1ELb0ELb0EEENS1_36VarlenDynamicPersistentTileSchedulerILi64ELi64ELi256ELi128ELb0ELb1ELb1ELb1ELb1ELb1EEEEEEEEEvNT_6ParamsE --------------------------
	.section	.nv.constant0._ZN7cutlass13device_kernelIN5flash11enable_sm90INS1_16FlashAttnFwdSm90INS1_25CollectiveMainloopFwdSm90ILi2EN4cute5tupleIJNS5_1CILi1EEES8_S8_EEENS6_IJNS7_ILi64EEESA_SA_EEELi512ENS_10bfloat16_tEfNS_4arch4Sm90ELb1ELb0ELb0ELb1ELb0ELb1ELb0ELb0ELb0ELb1ELb0ELb0EEENS1_21CollectiveEpilogueFwdINS6_IJSA_NS7_ILi512EEESA_EEES9_SC_SE_Li256ELb1ELb1ELb0ELb0EEENS1_36VarlenDynamicPersistentTileSchedulerILi64ELi64ELi256ELi128ELb0ELb1ELb1ELb1ELb1ELb1EEEEEEEEEvNT_6ParamsE,"a",@progbits
	.sectionflags	@""
	.align	4
.nv.constant0._ZN7cutlass13device_kernelIN5flash11enable_sm90INS1_16FlashAttnFwdSm90INS1_25CollectiveMainloopFwdSm90ILi2EN4cute5tupleIJNS5_1CILi1EEES8_S8_EEENS6_IJNS7_ILi64EEESA_SA_EEELi512ENS_10bfloat16_tEfNS_4arch4Sm90ELb1ELb0ELb0ELb1ELb0ELb1ELb0ELb0ELb0ELb1ELb0ELb0EEENS1_21CollectiveEpilogueFwdINS6_IJSA_NS7_ILi512EEESA_EEES9_SC_SE_Li256ELb1ELb1ELb0ELb0EEENS1_36VarlenDynamicPersistentTileSchedulerILi64ELi64ELi256ELi128ELb0ELb1ELb1ELb1ELb1ELb1EEEEEEEEEvNT_6ParamsE:
	.zero		3584


//--------------------- .nv.constant0._ZN7cutlass13device_kernelIN5flash11enable_sm90INS1_16FlashAttnFwdSm90INS1_25CollectiveMainloopFwdSm90ILi2EN4cute5tupleIJNS5_1CILi1EEES8_S8_EEENS6_IJNS7_ILi64EEESA_SA_EEELi512ENS_10bfloat16_tEfNS_4arch4Sm90ELb1ELb0ELb0ELb1ELb0ELb0ELb1ELb0ELb0ELb1ELb0ELb0EEENS1_21CollectiveEpilogueFwdINS6_IJSA_NS7_ILi512EEESA_EEES9_SC_SE_Li256ELb1ELb1ELb0ELb0EEENS1_36VarlenDynamicPersistentTileSchedulerILi64ELi64ELi256ELi128ELb0ELb1ELb1ELb1ELb1ELb1EEEEEEEEEvNT_6ParamsE --------------------------
	.section	.nv.constant0._ZN7cutlass13device_kernelIN5flash11enable_sm90INS1_16FlashAttnFwdSm90INS1_25CollectiveMainloopFwdSm90ILi2EN4cute5tupleIJNS5_1CILi1EEES8_S8_EEENS6_IJNS7_ILi64EEESA_SA_EEELi512ENS_10bfloat16_tEfNS_4arch4Sm90ELb1ELb0ELb0ELb1ELb0ELb0ELb1ELb0ELb0ELb1ELb0ELb0EEENS1_21CollectiveEpilogueFwdINS6_IJSA_NS7_ILi512EEESA_EEES9_SC_SE_Li256ELb1ELb1ELb0ELb0EEENS1_36VarlenDynamicPersistentTileSchedulerILi64ELi64ELi256ELi128ELb0ELb1ELb1ELb1ELb1ELb1EEEEEEEEEvNT_6ParamsE,"a",@progbits
	.sectionflags	@""
	.align	4
.nv.constant0._ZN7cutlass13device_kernelIN5flash11enable_sm90INS1_16FlashAttnFwdSm90INS1_25CollectiveMainloopFwdSm90ILi2EN4cute5tupleIJNS5_1CILi1EEES8_S8_EEENS6_IJNS7_ILi64EEESA_SA_EEELi512ENS_10bfloat16_tEfNS_4arch4Sm90ELb1ELb0ELb0ELb1ELb0ELb0ELb1ELb0ELb0ELb1ELb0ELb0EEENS1_21CollectiveEpilogueFwdINS6_IJSA_NS7_ILi512EEESA_EEES9_SC_SE_Li256ELb1ELb1ELb0ELb0EEENS1_36VarlenDynamicPersistentTileSchedulerILi64ELi64ELi256ELi128ELb0ELb1ELb1ELb1ELb1ELb1EEEEEEEEEvNT_6ParamsE:
	.zero		3840


//--------------------- .nv.constant0._ZN7cutlass13device_kernelIN5flash11enable_sm90INS1_16FlashAttnFwdSm90INS1_25CollectiveMainloopFwdSm90ILi2EN4cute5tupleIJNS5_1CILi1EEES8_S8_EEENS6_IJNS7_ILi64EEESA_SA_EEELi512ENS_10bfloat16_tEfNS_4arch4Sm90ELb1ELb0ELb0ELb1ELb0ELb1ELb1ELb0ELb0ELb1ELb0ELb0EEENS1_21CollectiveEpilogueFwdINS6_IJSA_NS7_ILi512EEESA_EEES9_SC_SE_Li256ELb1ELb1ELb0ELb0EEENS1_36VarlenDynamicPersistentTileSchedulerILi64ELi64ELi256ELi128ELb0ELb1ELb1ELb1ELb1ELb1EEEEEEEEEvNT_6ParamsE --------------------------
	.section	.nv.constant0._ZN7cutlass13device_kernelIN5flash11enable_sm90INS1_16FlashAttnFwdSm90INS1_25CollectiveMainloopFwdSm90ILi2EN4cute5tupleIJNS5_1CILi1EEES8_S8_EEENS6_IJNS7_ILi64EEESA_SA_EEELi512ENS_10bfloat16_tEfNS_4arch4Sm90ELb1ELb0ELb0ELb1ELb0ELb1ELb1ELb0ELb0ELb1ELb0ELb0EEENS1_21CollectiveEpilogueFwdINS6_IJSA_NS7_ILi512EEESA_EEES9_SC_SE_Li256ELb1ELb1ELb0ELb0EEENS1_36VarlenDynamicPersistentTileSchedulerILi64ELi64ELi256ELi128ELb0ELb1ELb1ELb1ELb1ELb1EEEEEEEEEvNT_6ParamsE,"a",@progbits
	.sectionflags	@""
	.align	4
.nv.constant0._ZN7cutlass13device_kernelIN5flash11enable_sm90INS1_16FlashAttnFwdSm90INS1_25CollectiveMainloopFwdSm90ILi2EN4cute5tupleIJNS5_1CILi1EEES8_S8_EEENS6_IJNS7_ILi64EEESA_SA_EEELi512ENS_10bfloat16_tEfNS_4arch4Sm90ELb1ELb0ELb0ELb1ELb0ELb1ELb1ELb0ELb0ELb1ELb0ELb0EEENS1_21CollectiveEpilogueFwdINS6_IJSA_NS7_ILi512EEESA_EEES9_SC_SE_Li256ELb1ELb1ELb0ELb0EEENS1_36VarlenDynamicPersistentTileSchedulerILi64ELi64ELi256ELi128ELb0ELb1ELb1ELb1ELb1ELb1EEEEEEEEEvNT_6ParamsE:
	.zero		3840


//--------------------- SYMBOLS --------------------------

	.type		.nv.reservedSmem.offset0,@object
	.size		.nv.reservedSmem.offset0,0x4
